	.target	sm_100a

	.elftype	@"ET_EXEC"


//--------------------- .note.nv.tkinfo           --------------------------
	.section	.note.nv.tkinfo,"",@"SHT_NOTE"
	.sectionflags	@"SHF_NOTE_NV_TKINFO"
	.tkinfo
        /*0018*/ 	.word	0x00000002
        /*0030*/ 	.string	""
        /*0030*/ 	.string	"ptxas"
        /*0030*/ 	.string	"Cuda compilation tools, release 13.0, V13.0.88"
        /*0030*/ 	.string	"Build cuda_13.0.r13.0/compiler.36424714_0"
        /*0030*/ 	.string	"-arch sm_100a -m 64 "



//--------------------- .note.nv.cuinfo           --------------------------
	.section	.note.nv.cuinfo,"",@"SHT_NOTE"
	.sectionflags	@"SHF_NOTE_NV_CUINFO"
        /*0018*/ 	.short	0x0002
        /*001a*/ 	.short	0x0064
        /*001c*/ 	.short	0x0082
	.zero		2


//--------------------- .nv.info                  --------------------------
	.section	.nv.info,"",@"SHT_CUDA_INFO"
	.align	4


	//----- nvinfo : EIATTR_REGCOUNT
	.align		4
        /*0000*/ 	.byte	0x04, 0x2f
        /*0002*/ 	.short	(.L_19 - .L_18)
	.align		4
.L_18:
        /*0004*/ 	.word	index@(_ZN7cutlass13device_kernelINS_4gemm6kernel13GemmUniversalIN4cute5tupleIJiiiiEEENS1_10collective13CollectiveMmaINS1_35MainloopSm100TmaUmmaWarpSpecializedILi12ELi2ELi4ENS5_IJNS4_1CILi2EEENSA_ILi1EEESC_EEEEENS5_IJNSA_ILi256EEENSA_ILi32EEENSA_ILi128EEEEEEaNS5_IJlSC_lEEEaSJ_NS4_8TiledMMAINS4_8MMA_AtomIJNS4_21SM100_MMA_S8_2x1SM_SSIaaiLi256ELi32ELNS4_4UMMA5MajorE0ELSO_0ELNSN_8SaturateE0EEEEEENS4_6LayoutINS5_IJSC_SC_SC_EEENS5_IJNSA_ILi0EEESU_SU_EEEEENS5_IJNS4_10UnderscoreESX_SX_EEEEENS4_18SM100_TMA_2SM_LOADENS4_14ComposedLayoutINS4_7SwizzleILi3ELi4ELi3EEENS4_18smem_ptr_flag_bitsILi8EEENSS_INS5_IJNSA_ILi8EEESH_EEENS5_IJSH_SC_EEEEEEEvNS4_8identityES10_S1A_vS1B_EENS_8epilogue10collective18CollectiveEpilogueINS1D_23Sm100TmaWarpSpecializedILi1ELi1ELi32ELb0ELb0EEEJNS5_IJSH_SG_SH_EEENS5_IJNSS_ISH_SC_EENSS_ISG_SC_EEEEEaSJ_aSJ_NS1D_6fusion15FusionCallbacksIS1H_NS1M_17LinearCombinationIaiaiLNS_15FloatRoundStyleE2EEES1I_S1L_JEEENS4_5SM1004TMEM4LOAD26SM100_TMEM_LOAD_32dp32b32xENS4_13SM90_TMA_LOADENS11_INS12_ILi1ELi4ELi3EEES15_NSS_INS5_IJS16_SG_EEENS5_IJSG_SC_EEEEEEENS4_39AutoVectorizingCopyWithAssumedAlignmentILi128EEENS4_14SM90_TMA_STOREES21_S23_S23_EEEvvEEEEvNT_6ParamsE)
        /*0008*/ 	.word	0x0000007b


	//----- nvinfo : EIATTR_FRAME_SIZE
	.align		4
.L_19:
        /*000c*/ 	.byte	0x04, 0x11
        /*000e*/ 	.short	(.L_21 - .L_20)
	.align		4
.L_20:
        /*0010*/ 	.word	index@($__internal_2_$__cuda_sm10x_tcgen05_guardrail_trap_unallocated_columns_being_dealloced)
        /*0014*/ 	.word	0x00000000


	//----- nvinfo : EIATTR_FRAME_SIZE
	.align		4
.L_21:
        /*0018*/ 	.byte	0x04, 0x11
        /*001a*/ 	.short	(.L_23 - .L_22)
	.align		4
.L_22:
        /*001c*/ 	.word	index@($__internal_1_$__cuda_sm10x_tcgen05_guardrail_trap_phase_invalid_during_alloc)
        /*0020*/ 	.word	0x00000000


	//----- nvinfo : EIATTR_FRAME_SIZE
	.align		4
.L_23:
        /*0024*/ 	.byte	0x04, 0x11
        /*0026*/ 	.short	(.L_25 - .L_24)
	.align		4
.L_24:
        /*0028*/ 	.word	index@($__internal_0_$__cuda_sm10x_tcgen05_guardrail_trap_col_being_dealloced_not_returned_by_alloc)
        /*002c*/ 	.word	0x00000000


	//----- nvinfo : EIATTR_FRAME_SIZE
	.align		4
.L_25:
        /*0030*/ 	.byte	0x04, 0x11
        /*0032*/ 	.short	(.L_27 - .L_26)
	.align		4
.L_26:
        /*0034*/ 	.word	index@(_ZN7cutlass13device_kernelINS_4gemm6kernel13GemmUniversalIN4cute5tupleIJiiiiEEENS1_10collective13CollectiveMmaINS1_35MainloopSm100TmaUmmaWarpSpecializedILi12ELi2ELi4ENS5_IJNS4_1CILi2EEENSA_ILi1EEESC_EEEEENS5_IJNSA_ILi256EEENSA_ILi32EEENSA_ILi128EEEEEEaNS5_IJlSC_lEEEaSJ_NS4_8TiledMMAINS4_8MMA_AtomIJNS4_21SM100_MMA_S8_2x1SM_SSIaaiLi256ELi32ELNS4_4UMMA5MajorE0ELSO_0ELNSN_8SaturateE0EEEEEENS4_6LayoutINS5_IJSC_SC_SC_EEENS5_IJNSA_ILi0EEESU_SU_EEEEENS5_IJNS4_10UnderscoreESX_SX_EEEEENS4_18SM100_TMA_2SM_LOADENS4_14ComposedLayoutINS4_7SwizzleILi3ELi4ELi3EEENS4_18smem_ptr_flag_bitsILi8EEENSS_INS5_IJNSA_ILi8EEESH_EEENS5_IJSH_SC_EEEEEEEvNS4_8identityES10_S1A_vS1B_EENS_8epilogue10collective18CollectiveEpilogueINS1D_23Sm100TmaWarpSpecializedILi1ELi1ELi32ELb0ELb0EEEJNS5_IJSH_SG_SH_EEENS5_IJNSS_ISH_SC_EENSS_ISG_SC_EEEEEaSJ_aSJ_NS1D_6fusion15FusionCallbacksIS1H_NS1M_17LinearCombinationIaiaiLNS_15FloatRoundStyleE2EEES1I_S1L_JEEENS4_5SM1004TMEM4LOAD26SM100_TMEM_LOAD_32dp32b32xENS4_13SM90_TMA_LOADENS11_INS12_ILi1ELi4ELi3EEES15_NSS_INS5_IJS16_SG_EEENS5_IJSG_SC_EEEEEEENS4_39AutoVectorizingCopyWithAssumedAlignmentILi128EEENS4_14SM90_TMA_STOREES21_S23_S23_EEEvvEEEEvNT_6ParamsE)
        /*0038*/ 	.word	0x00000000


	//----- nvinfo : EIATTR_MIN_STACK_SIZE
	.align		4
.L_27:
        /*003c*/ 	.byte	0x04, 0x12
        /*003e*/ 	.short	(.L_29 - .L_28)
	.align		4
.L_28:
        /*0040*/ 	.word	index@(_ZN7cutlass13device_kernelINS_4gemm6kernel13GemmUniversalIN4cute5tupleIJiiiiEEENS1_10collective13CollectiveMmaINS1_35MainloopSm100TmaUmmaWarpSpecializedILi12ELi2ELi4ENS5_IJNS4_1CILi2EEENSA_ILi1EEESC_EEEEENS5_IJNSA_ILi256EEENSA_ILi32EEENSA_ILi128EEEEEEaNS5_IJlSC_lEEEaSJ_NS4_8TiledMMAINS4_8MMA_AtomIJNS4_21SM100_MMA_S8_2x1SM_SSIaaiLi256ELi32ELNS4_4UMMA5MajorE0ELSO_0ELNSN_8SaturateE0EEEEEENS4_6LayoutINS5_IJSC_SC_SC_EEENS5_IJNSA_ILi0EEESU_SU_EEEEENS5_IJNS4_10UnderscoreESX_SX_EEEEENS4_18SM100_TMA_2SM_LOADENS4_14ComposedLayoutINS4_7SwizzleILi3ELi4ELi3EEENS4_18smem_ptr_flag_bitsILi8EEENSS_INS5_IJNSA_ILi8EEESH_EEENS5_IJSH_SC_EEEEEEEvNS4_8identityES10_S1A_vS1B_EENS_8epilogue10collective18CollectiveEpilogueINS1D_23Sm100TmaWarpSpecializedILi1ELi1ELi32ELb0ELb0EEEJNS5_IJSH_SG_SH_EEENS5_IJNSS_ISH_SC_EENSS_ISG_SC_EEEEEaSJ_aSJ_NS1D_6fusion15FusionCallbacksIS1H_NS1M_17LinearCombinationIaiaiLNS_15FloatRoundStyleE2EEES1I_S1L_JEEENS4_5SM1004TMEM4LOAD26SM100_TMEM_LOAD_32dp32b32xENS4_13SM90_TMA_LOADENS11_INS12_ILi1ELi4ELi3EEES15_NSS_INS5_IJS16_SG_EEENS5_IJSG_SC_EEEEEEENS4_39AutoVectorizingCopyWithAssumedAlignmentILi128EEENS4_14SM90_TMA_STOREES21_S23_S23_EEEvvEEEEvNT_6ParamsE)
        /*0044*/ 	.word	0x00000000
.L_29:


//--------------------- .nv.compat                --------------------------
	.section	.nv.compat,"",@"SHT_CUDA_COMPAT_INFO"
	.align	4
        /*0000*/ 	.byte	0x02, 0x09, 0x01, 0x00, 0x02, 0x02, 0x03, 0x00, 0x02, 0x05, 0x06, 0x00, 0x03, 0x07, 0x01, 0x01
        /*0010*/ 	.byte	0x02, 0x03, 0x01, 0x00, 0x02, 0x06, 0x01, 0x00, 0x04, 0x0b, 0x08, 0x00, 0x01, 0x00, 0x00, 0x00
        /*0020*/ 	.byte	0x00, 0x00, 0x00, 0x00


//--------------------- .nv.info._ZN7cutlass13device_kernelINS_4gemm6kernel13GemmUniversalIN4cute5tupleIJiiiiEEENS1_10collective13CollectiveMmaINS1_35MainloopSm100TmaUmmaWarpSpecializedILi12ELi2ELi4ENS5_IJNS4_1CILi2EEENSA_ILi1EEESC_EEEEENS5_IJNSA_ILi256EEENSA_ILi32EEENSA_ILi128EEEEEEaNS5_IJlSC_lEEEaSJ_NS4_8TiledMMAINS4_8MMA_AtomIJNS4_21SM100_MMA_S8_2x1SM_SSIaaiLi256ELi32ELNS4_4UMMA5MajorE0ELSO_0ELNSN_8SaturateE0EEEEEENS4_6LayoutINS5_IJSC_SC_SC_EEENS5_IJNSA_ILi0EEESU_SU_EEEEENS5_IJNS4_10UnderscoreESX_SX_EEEEENS4_18SM100_TMA_2SM_LOADENS4_14ComposedLayoutINS4_7SwizzleILi3ELi4ELi3EEENS4_18smem_ptr_flag_bitsILi8EEENSS_INS5_IJNSA_ILi8EEESH_EEENS5_IJSH_SC_EEEEEEEvNS4_8identityES10_S1A_vS1B_EENS_8epilogue10collective18CollectiveEpilogueINS1D_23Sm100TmaWarpSpecializedILi1ELi1ELi32ELb0ELb0EEEJNS5_IJSH_SG_SH_EEENS5_IJNSS_ISH_SC_EENSS_ISG_SC_EEEEEaSJ_aSJ_NS1D_6fusion15FusionCallbacksIS1H_NS1M_17LinearCombinationIaiaiLNS_15FloatRoundStyleE2EEES1I_S1L_JEEENS4_5SM1004TMEM4LOAD26SM100_TMEM_LOAD_32dp32b32xENS4_13SM90_TMA_LOADENS11_INS12_ILi1ELi4ELi3EEES15_NSS_INS5_IJS16_SG_EEENS5_IJSG_SC_EEEEEEENS4_39AutoVectorizingCopyWithAssumedAlignmentILi128EEENS4_14SM90_TMA_STOREES21_S23_S23_EEEvvEEEEvNT_6ParamsE --------------------------
	.section	.nv.info._ZN7cutlass13device_kernelINS_4gemm6kernel13GemmUniversalIN4cute5tupleIJiiiiEEENS1_10collective13CollectiveMmaINS1_35MainloopSm100TmaUmmaWarpSpecializedILi12ELi2ELi4ENS5_IJNS4_1CILi2EEENSA_ILi1EEESC_EEEEENS5_IJNSA_ILi256EEENSA_ILi32EEENSA_ILi128EEEEEEaNS5_IJlSC_lEEEaSJ_NS4_8TiledMMAINS4_8MMA_AtomIJNS4_21SM100_MMA_S8_2x1SM_SSIaaiLi256ELi32ELNS4_4UMMA5MajorE0ELSO_0ELNSN_8SaturateE0EEEEEENS4_6LayoutINS5_IJSC_SC_SC_EEENS5_IJNSA_ILi0EEESU_SU_EEEEENS5_IJNS4_10UnderscoreESX_SX_EEEEENS4_18SM100_TMA_2SM_LOADENS4_14ComposedLayoutINS4_7SwizzleILi3ELi4ELi3EEENS4_18smem_ptr_flag_bitsILi8EEENSS_INS5_IJNSA_ILi8EEESH_EEENS5_IJSH_SC_EEEEEEEvNS4_8identityES10_S1A_vS1B_EENS_8epilogue10collective18CollectiveEpilogueINS1D_23Sm100TmaWarpSpecializedILi1ELi1ELi32ELb0ELb0EEEJNS5_IJSH_SG_SH_EEENS5_IJNSS_ISH_SC_EENSS_ISG_SC_EEEEEaSJ_aSJ_NS1D_6fusion15FusionCallbacksIS1H_NS1M_17LinearCombinationIaiaiLNS_15FloatRoundStyleE2EEES1I_S1L_JEEENS4_5SM1004TMEM4LOAD26SM100_TMEM_LOAD_32dp32b32xENS4_13SM90_TMA_LOADENS11_INS12_ILi1ELi4ELi3EEES15_NSS_INS5_IJS16_SG_EEENS5_IJSG_SC_EEEEEEENS4_39AutoVectorizingCopyWithAssumedAlignmentILi128EEENS4_14SM90_TMA_STOREES21_S23_S23_EEEvvEEEEvNT_6ParamsE,"",@"SHT_CUDA_INFO"
	.sectionflags	@""
	.align	4


	//----- nvinfo : EIATTR_CUDA_API_VERSION
	.align		4
        /*0000*/ 	.byte	0x04, 0x37
        /*0002*/ 	.short	(.L_31 - .L_30)
.L_30:
        /*0004*/ 	.word	0x00000082


	//----- nvinfo : EIATTR_KPARAM_INFO
	.align		4
.L_31:
        /*0008*/ 	.byte	0x04, 0x17
        /*000a*/ 	.short	(.L_33 - .L_32)
.L_32:
        /*000c*/ 	.word	0x00000000
        /*0010*/ 	.short	0x0000
        /*0012*/ 	.short	0x0000
        /*0014*/ 	.byte	0x00, 0xf0, 0x01, 0x20


	//----- nvinfo : EIATTR_AT_ENTRY_FRAGMENTS
	.align		4
.L_33:
        /*0018*/ 	.byte	0x04, 0x4f
        /*001a*/ 	.short	(.L_35 - .L_34)


	//   ....[0]....
.L_34:
        /*001c*/ 	.word	0x00000007


	//----- nvinfo : EIATTR_RESERVED_SMEM_USED
	.align		4
.L_35:
        /*0020*/ 	.byte	0x01, 0x41
	.zero		2


	//----- nvinfo : EIATTR_SPARSE_MMA_MASK
	.align		4
        /*0024*/ 	.byte	0x03, 0x50
        /*0026*/ 	.short	0x0000


	//----- nvinfo : EIATTR_TCGEN05_2CTA_USED
	.align		4
        /*0028*/ 	.byte	0x01, 0x52
	.zero		2


	//----- nvinfo : EIATTR_MAXREG_COUNT
	.align		4
        /*002c*/ 	.byte	0x03, 0x1b
        /*002e*/ 	.short	0x00ff


	//----- nvinfo : EIATTR_NUM_BARRIERS
	.align		4
        /*0030*/ 	.byte	0x02, 0x4c
        /*0032*/ 	.byte	0x07
	.zero		1


	//----- nvinfo : EIATTR_EXTERNS
	.align		4
        /*0034*/ 	.byte	0x04, 0x0f
        /*0036*/ 	.short	(.L_37 - .L_36)


	//   ....[0]....
	.align		4
.L_36:
        /*0038*/ 	.word	index@(__assertfail)


	//----- nvinfo : EIATTR_MERCURY_ISA_VERSION
	.align		4
.L_37:
        /*003c*/ 	.byte	0x03, 0x5f
        /*003e*/ 	.short	0x0101


	//----- nvinfo : EIATTR_INT_WARP_WIDE_INSTR_OFFSETS
	.align		4
        /*0040*/ 	.byte	0x04, 0x31
        /*0042*/ 	.short	(.L_39 - .L_38)


	//   ....[0]....
.L_38:
        /*0044*/ 	.word	0x00000de0


	//   ....[1]....
        /*0048*/ 	.word	0x00000e80


	//   ....[2]....
        /*004c*/ 	.word	0x000021e0


	//   ....[3]....
        /*0050*/ 	.word	0x00004540


	//   ....[4]....
        /*0054*/ 	.word	0x00004560


	//   ....[5]....
        /*0058*/ 	.word	0x00004590


	//   ....[6]....
        /*005c*/ 	.word	0x00004fa0


	//   ....[7]....
        /*0060*/ 	.word	0x000050c0


	//----- nvinfo : EIATTR_COOP_GROUP_MASK_REGIDS
	.align		4
.L_39:
        /*0064*/ 	.byte	0x04, 0x29
        /*0066*/ 	.short	(.L_41 - .L_40)


	//   ....[0]....
.L_40:
        /*0068*/ 	.word	0xffffffff


	//   ....[1]....
        /*006c*/ 	.word	0xffffffff


	//   ....[2]....
        /*0070*/ 	.word	0xffffffff


	//   ....[3]....
        /*0074*/ 	.word	0xffffffff


	//   ....[4]....
        /*0078*/ 	.word	0xffffffff


	//   ....[5]....
        /*007c*/ 	.word	0xffffffff


	//   ....[6]....
        /*0080*/ 	.word	0xffffffff


	//   ....[7]....
        /*0084*/ 	.word	0xffffffff


	//   ....[8]....
        /*0088*/ 	.word	0xffffffff


	//   ....[9]....
        /*008c*/ 	.word	0xffffffff


	//   ....[10]....
        /*0090*/ 	.word	0xffffffff


	//   ....[11]....
        /*0094*/ 	.word	0xffffffff


	//   ....[12]....
        /*0098*/ 	.word	0xffffffff


	//   ....[13]....
        /*009c*/ 	.word	0xffffffff


	//----- nvinfo : EIATTR_COOP_GROUP_INSTR_OFFSETS
	.align		4
.L_41:
        /*00a0*/ 	.byte	0x04, 0x28
        /*00a2*/ 	.short	(.L_43 - .L_42)


	//   ....[0]....
.L_42:
        /*00a4*/ 	.word	0x000000c0


	//   ....[1]....
        /*00a8*/ 	.word	0x00000500


	//   ....[2]....
        /*00ac*/ 	.word	0x000007b0


	//   ....[3]....
        /*00b0*/ 	.word	0x000008e0


	//   ....[4]....
        /*00b4*/ 	.word	0x000009d0


	//   ....[5]....
        /*00b8*/ 	.word	0x00000b30


	//   ....[6]....
        /*00bc*/ 	.word	0x00000cc0


	//   ....[7]....
        /*00c0*/ 	.word	0x00000f00


	//   ....[8]....
        /*00c4*/ 	.word	0x000020c0


	//   ....[9]....
        /*00c8*/ 	.word	0x00003320


	//   ....[10]....
        /*00cc*/ 	.word	0x000037f0


	//   ....[11]....
        /*00d0*/ 	.word	0x00003820


	//   ....[12]....
        /*00d4*/ 	.word	0x00004440


	//   ....[13]....
        /*00d8*/ 	.word	0x00004650


	//----- nvinfo : EIATTR_VRC_CTA_INIT_COUNT
	.align		4
.L_43:
        /*00dc*/ 	.byte	0x02, 0x4a
        /*00de*/ 	.byte	0x80
	.zero		1


	//----- nvinfo : EIATTR_SYSCALL_OFFSETS
	.align		4
        /*00e0*/ 	.byte	0x04, 0x46
        /*00e2*/ 	.short	(.L_45 - .L_44)


	//   ....[0]....
.L_44:
        /*00e4*/ 	.word	0x00005a40


	//   ....[1]....
        /*00e8*/ 	.word	0x00005b80


	//   ....[2]....
        /*00ec*/ 	.word	0x00006290


	//----- nvinfo : EIATTR_MBARRIER_INSTR_OFFSETS
	.align		4
.L_45:
        /*00f0*/ 	.byte	0x04, 0x39
        /*00f2*/ 	.short	(.L_47 - .L_46)


	//   ....[0]....
.L_46:
        /*00f4*/ 	.word	0x00000610
        /*00f8*/ 	.word	0x000000ff
        /*00fc*/ 	.word	0x00000000
        /*0100*/ 	.short	0x0100
        /*0102*/ 	.byte	0x08
	.zero		1


	//   ....[1]....
        /*0104*/ 	.word	0x00000620
        /*0108*/ 	.word	0x000000ff
        /*010c*/ 	.word	0x00000060
        /*0110*/ 	.short	0x0100
        /*0112*/ 	.byte	0x08
	.zero		1


	//   ....[2]....
        /*0114*/ 	.word	0x00000630
        /*0118*/ 	.word	0x000000ff
        /*011c*/ 	.word	0x00000008
        /*0120*/ 	.short	0x0100
        /*0122*/ 	.byte	0x08
	.zero		1


	//   ....[3]....
        /*0124*/ 	.word	0x00000640
        /*0128*/ 	.word	0x000000ff
        /*012c*/ 	.word	0x00000068
        /*0130*/ 	.short	0x0100
        /*0132*/ 	.byte	0x08
	.zero		1


	//   ....[4]....
        /*0134*/ 	.word	0x00000650
        /*0138*/ 	.word	0x000000ff
        /*013c*/ 	.word	0x00000010
        /*0140*/ 	.short	0x0100
        /*0142*/ 	.byte	0x08
	.zero		1


	//   ....[5]....
        /*0144*/ 	.word	0x00000660
        /*0148*/ 	.word	0x000000ff
        /*014c*/ 	.word	0x00000070
        /*0150*/ 	.short	0x0100
        /*0152*/ 	.byte	0x08
	.zero		1


	//   ....[6]....
        /*0154*/ 	.word	0x00000670
        /*0158*/ 	.word	0x000000ff
        /*015c*/ 	.word	0x00000018
        /*0160*/ 	.short	0x0100
        /*0162*/ 	.byte	0x08
	.zero		1


	//   ....[7]....
        /*0164*/ 	.word	0x00000680
        /*0168*/ 	.word	0x000000ff
        /*016c*/ 	.word	0x00000078
        /*0170*/ 	.short	0x0100
        /*0172*/ 	.byte	0x08
	.zero		1


	//   ....[8]....
        /*0174*/ 	.word	0x00000690
        /*0178*/ 	.word	0x000000ff
        /*017c*/ 	.word	0x00000020
        /*0180*/ 	.short	0x0100
        /*0182*/ 	.byte	0x08
	.zero		1


	//   ....[9]....
        /*0184*/ 	.word	0x000006a0
        /*0188*/ 	.word	0x000000ff
        /*018c*/ 	.word	0x00000080
        /*0190*/ 	.short	0x0100
        /*0192*/ 	.byte	0x08
	.zero		1


	//   ....[10]....
        /*0194*/ 	.word	0x000006b0
        /*0198*/ 	.word	0x000000ff
        /*019c*/ 	.word	0x00000028
        /*01a0*/ 	.short	0x0100
        /*01a2*/ 	.byte	0x08
	.zero		1


	//   ....[11]....
        /*01a4*/ 	.word	0x000006c0
        /*01a8*/ 	.word	0x000000ff
        /*01ac*/ 	.word	0x00000088
        /*01b0*/ 	.short	0x0100
        /*01b2*/ 	.byte	0x08
	.zero		1


	//   ....[12]....
        /*01b4*/ 	.word	0x000006d0
        /*01b8*/ 	.word	0x000000ff
        /*01bc*/ 	.word	0x00000030
        /*01c0*/ 	.short	0x0100
        /*01c2*/ 	.byte	0x08
	.zero		1


	//   ....[13]....
        /*01c4*/ 	.word	0x000006e0
        /*01c8*/ 	.word	0x000000ff
        /*01cc*/ 	.word	0x00000090
        /*01d0*/ 	.short	0x0100
        /*01d2*/ 	.byte	0x08
	.zero		1


	//   ....[14]....
        /*01d4*/ 	.word	0x000006f0
        /*01d8*/ 	.word	0x000000ff
        /*01dc*/ 	.word	0x00000038
        /*01e0*/ 	.short	0x0100
        /*01e2*/ 	.byte	0x08
	.zero		1


	//   ....[15]....
        /*01e4*/ 	.word	0x00000700
        /*01e8*/ 	.word	0x000000ff
        /*01ec*/ 	.word	0x00000098
        /*01f0*/ 	.short	0x0100
        /*01f2*/ 	.byte	0x08
	.zero		1


	//   ....[16]....
        /*01f4*/ 	.word	0x00000710
        /*01f8*/ 	.word	0x000000ff
        /*01fc*/ 	.word	0x00000040
        /*0200*/ 	.short	0x0100
        /*0202*/ 	.byte	0x08
	.zero		1


	//   ....[17]....
        /*0204*/ 	.word	0x00000720
        /*0208*/ 	.word	0x000000ff
        /*020c*/ 	.word	0x000000a0
        /*0210*/ 	.short	0x0100
        /*0212*/ 	.byte	0x08
	.zero		1


	//   ....[18]....
        /*0214*/ 	.word	0x00000730
        /*0218*/ 	.word	0x000000ff
        /*021c*/ 	.word	0x00000048
        /*0220*/ 	.short	0x0100
        /*0222*/ 	.byte	0x08
	.zero		1


	//   ....[19]....
        /*0224*/ 	.word	0x00000740
        /*0228*/ 	.word	0x000000ff
        /*022c*/ 	.word	0x000000a8
        /*0230*/ 	.short	0x0100
        /*0232*/ 	.byte	0x08
	.zero		1


	//   ....[20]....
        /*0234*/ 	.word	0x00000750
        /*0238*/ 	.word	0x000000ff
        /*023c*/ 	.word	0x00000050
        /*0240*/ 	.short	0x0100
        /*0242*/ 	.byte	0x08
	.zero		1


	//   ....[21]....
        /*0244*/ 	.word	0x00000760
        /*0248*/ 	.word	0x000000ff
        /*024c*/ 	.word	0x000000b0
        /*0250*/ 	.short	0x0100
        /*0252*/ 	.byte	0x08
	.zero		1


	//   ....[22]....
        /*0254*/ 	.word	0x00000770
        /*0258*/ 	.word	0x000000ff
        /*025c*/ 	.word	0x00000058
        /*0260*/ 	.short	0x0100
        /*0262*/ 	.byte	0x08
	.zero		1


	//   ....[23]....
        /*0264*/ 	.word	0x00000780
        /*0268*/ 	.word	0x000000ff
        /*026c*/ 	.word	0x000000b8
        /*0270*/ 	.short	0x0100
        /*0272*/ 	.byte	0x08
	.zero		1


	//   ....[24]....
        /*0274*/ 	.word	0x000008b0
        /*0278*/ 	.word	0x000000ff
        /*027c*/ 	.word	0x000000c0
        /*0280*/ 	.short	0x0100
        /*0282*/ 	.byte	0x09
	.zero		1


	//   ....[25]....
        /*0284*/ 	.word	0x000008c0
        /*0288*/ 	.word	0x000000ff
        /*028c*/ 	.word	0x000000c8
        /*0290*/ 	.short	0x0100
        /*0292*/ 	.byte	0x09
	.zero		1


	//   ....[26]....
        /*0294*/ 	.word	0x000009a0
        /*0298*/ 	.word	0x000000ff
        /*029c*/ 	.word	0x000000d0
        /*02a0*/ 	.short	0x0100
        /*02a2*/ 	.byte	0x08
	.zero		1


	//   ....[27]....
        /*02a4*/ 	.word	0x000009b0
        /*02a8*/ 	.word	0x000000ff
        /*02ac*/ 	.word	0x000000d8
        /*02b0*/ 	.short	0x0100
        /*02b2*/ 	.byte	0x08
	.zero		1


	//   ....[28]....
        /*02b4*/ 	.word	0x00000ae0
        /*02b8*/ 	.word	0x000000ff
        /*02bc*/ 	.word	0x000000e0
        /*02c0*/ 	.short	0x0100
        /*02c2*/ 	.byte	0x08
	.zero		1


	//   ....[29]....
        /*02c4*/ 	.word	0x00000af0
        /*02c8*/ 	.word	0x000000ff
        /*02cc*/ 	.word	0x000000f0
        /*02d0*/ 	.short	0x0100
        /*02d2*/ 	.byte	0x08
	.zero		1


	//   ....[30]....
        /*02d4*/ 	.word	0x00000b00
        /*02d8*/ 	.word	0x000000ff
        /*02dc*/ 	.word	0x000000e8
        /*02e0*/ 	.short	0x0100
        /*02e2*/ 	.byte	0x08
	.zero		1


	//   ....[31]....
        /*02e4*/ 	.word	0x00000b10
        /*02e8*/ 	.word	0x000000ff
        /*02ec*/ 	.word	0x000000f8
        /*02f0*/ 	.short	0x0100
        /*02f2*/ 	.byte	0x08
	.zero		1


	//   ....[32]....
        /*02f4*/ 	.word	0x00000c30
        /*02f8*/ 	.word	0x000000ff
        /*02fc*/ 	.word	0x00000100
        /*0300*/ 	.short	0x0100
        /*0302*/ 	.byte	0x09
	.zero		1


	//   ....[33]....
        /*0304*/ 	.word	0x00000c40
        /*0308*/ 	.word	0x000000ff
        /*030c*/ 	.word	0x00000120
        /*0310*/ 	.short	0x0100
        /*0312*/ 	.byte	0x09
	.zero		1


	//   ....[34]....
        /*0314*/ 	.word	0x00000c50
        /*0318*/ 	.word	0x000000ff
        /*031c*/ 	.word	0x00000108
        /*0320*/ 	.short	0x0100
        /*0322*/ 	.byte	0x09
	.zero		1


	//   ....[35]....
        /*0324*/ 	.word	0x00000c60
        /*0328*/ 	.word	0x000000ff
        /*032c*/ 	.word	0x00000128
        /*0330*/ 	.short	0x0100
        /*0332*/ 	.byte	0x09
	.zero		1


	//   ....[36]....
        /*0334*/ 	.word	0x00000c70
        /*0338*/ 	.word	0x000000ff
        /*033c*/ 	.word	0x00000110
        /*0340*/ 	.short	0x0100
        /*0342*/ 	.byte	0x09
	.zero		1


	//   ....[37]....
        /*0344*/ 	.word	0x00000c80
        /*0348*/ 	.word	0x000000ff
        /*034c*/ 	.word	0x00000130
        /*0350*/ 	.short	0x0100
        /*0352*/ 	.byte	0x09
	.zero		1


	//   ....[38]....
        /*0354*/ 	.word	0x00000c90
        /*0358*/ 	.word	0x000000ff
        /*035c*/ 	.word	0x00000118
        /*0360*/ 	.short	0x0100
        /*0362*/ 	.byte	0x09
	.zero		1


	//   ....[39]....
        /*0364*/ 	.word	0x00000ca0
        /*0368*/ 	.word	0x000000ff
        /*036c*/ 	.word	0x00000138
        /*0370*/ 	.short	0x0100
        /*0372*/ 	.byte	0x09
	.zero		1


	//   ....[40]....
        /*0374*/ 	.word	0x00000d90
        /*0378*/ 	.word	0x000000ff
        /*037c*/ 	.word	0x00000140
        /*0380*/ 	.short	0x0100
        /*0382*/ 	.byte	0x08
	.zero		1


	//   ....[41]....
        /*0384*/ 	.word	0x00000da0
        /*0388*/ 	.word	0x000000ff
        /*038c*/ 	.word	0x00000150
        /*0390*/ 	.short	0x0100
        /*0392*/ 	.byte	0x08
	.zero		1


	//   ....[42]....
        /*0394*/ 	.word	0x00000db0
        /*0398*/ 	.word	0x000000ff
        /*039c*/ 	.word	0x00000148
        /*03a0*/ 	.short	0x0100
        /*03a2*/ 	.byte	0x08
	.zero		1


	//   ....[43]....
        /*03a4*/ 	.word	0x00000dc0
        /*03a8*/ 	.word	0x000000ff
        /*03ac*/ 	.word	0x00000158
        /*03b0*/ 	.short	0x0100
        /*03b2*/ 	.byte	0x08
	.zero		1


	//   ....[44]....
        /*03b4*/ 	.word	0x00000eb0
        /*03b8*/ 	.word	0x000000ff
        /*03bc*/ 	.word	0x00000160
        /*03c0*/ 	.short	0x0100
        /*03c2*/ 	.byte	0x06
	.zero		1


	//   ....[45]....
        /*03c4*/ 	.word	0x000018c0
        /*03c8*/ 	.word	0x00000003
        /*03cc*/ 	.word	0x00000150
        /*03d0*/ 	.short	0x010a
        /*03d2*/ 	.byte	0xff
	.zero		1


	//   ....[46]....
        /*03d4*/ 	.word	0x000018f0
        /*03d8*/ 	.word	0x00000003
        /*03dc*/ 	.word	0x00000140
        /*03e0*/ 	.short	0x0101
        /*03e2*/ 	.byte	0xff
	.zero		1


	//   ....[47]....
        /*03e4*/ 	.word	0x000019f0
        /*03e8*/ 	.word	0x000000ff
        /*03ec*/ 	.word	0x00000060
        /*03f0*/ 	.short	0x010a
        /*03f2*/ 	.byte	0x08
	.zero		1


	//   ....[48]....
        /*03f4*/ 	.word	0x00001ac0
        /*03f8*/ 	.word	0x000000ff
        /*03fc*/ 	.word	0x00000060
        /*0400*/ 	.short	0x010a
        /*0402*/ 	.byte	0x21
	.zero		1


	//   ....[49]....
        /*0404*/ 	.word	0x00001c70
        /*0408*/ 	.word	0x000000ff
        /*040c*/ 	.word	0x00000060
        /*0410*/ 	.short	0x010a
        /*0412*/ 	.byte	0x08
	.zero		1


	//   ....[50]....
        /*0414*/ 	.word	0x00001d70
        /*0418*/ 	.word	0x000000ff
        /*041c*/ 	.word	0x000000d8
        /*0420*/ 	.short	0x0101
        /*0422*/ 	.byte	0x04
	.zero		1


	//   ....[51]....
        /*0424*/ 	.word	0x00001d90
        /*0428*/ 	.word	0x000000ff
        /*042c*/ 	.word	0x00000060
        /*0430*/ 	.short	0x010a
        /*0432*/ 	.byte	0x08
	.zero		1


	//   ....[52]....
        /*0434*/ 	.word	0x00001e10
        /*0438*/ 	.word	0x000000ff
        /*043c*/ 	.word	0x00000060
        /*0440*/ 	.short	0x010a
        /*0442*/ 	.byte	0x11
	.zero		1


	//   ....[53]....
        /*0444*/ 	.word	0x00001fa0
        /*0448*/ 	.word	0x000000ff
        /*044c*/ 	.word	0x00000060
        /*0450*/ 	.short	0x010a
        /*0452*/ 	.byte	0x08
	.zero		1


	//   ....[54]....
        /*0454*/ 	.word	0x000020f0
        /*0458*/ 	.word	0x00000002
        /*045c*/ 	.word	0x000000e0
        /*0460*/ 	.short	0x010a
        /*0462*/ 	.byte	0xff
	.zero		1


	//   ....[55]....
        /*0464*/ 	.word	0x000021b0
        /*0468*/ 	.word	0x00000002
        /*046c*/ 	.word	0x00000000
        /*0470*/ 	.short	0x0101
        /*0472*/ 	.byte	0xff
	.zero		1


	//   ....[56]....
        /*0474*/ 	.word	0x00002710
        /*0478*/ 	.word	0x000000ff
        /*047c*/ 	.word	0x00000000
        /*0480*/ 	.short	0x010a
        /*0482*/ 	.byte	0x05
	.zero		1


	//   ....[57]....
        /*0484*/ 	.word	0x000027a0
        /*0488*/ 	.word	0x000000ff
        /*048c*/ 	.word	0x00000000
        /*0490*/ 	.short	0x010a
        /*0492*/ 	.byte	0x05
	.zero		1


	//   ....[58]....
        /*0494*/ 	.word	0x00002830
        /*0498*/ 	.word	0x000000ff
        /*049c*/ 	.word	0x00000000
        /*04a0*/ 	.short	0x010a
        /*04a2*/ 	.byte	0x05
	.zero		1


	//   ....[59]....
        /*04a4*/ 	.word	0x000028c0
        /*04a8*/ 	.word	0x000000ff
        /*04ac*/ 	.word	0x00000000
        /*04b0*/ 	.short	0x010a
        /*04b2*/ 	.byte	0x05
	.zero		1


	//   ....[60]....
        /*04b4*/ 	.word	0x00002950
        /*04b8*/ 	.word	0x000000ff
        /*04bc*/ 	.word	0x00000000
        /*04c0*/ 	.short	0x010a
        /*04c2*/ 	.byte	0x05
	.zero		1


	//   ....[61]....
        /*04c4*/ 	.word	0x000029e0
        /*04c8*/ 	.word	0x000000ff
        /*04cc*/ 	.word	0x00000000
        /*04d0*/ 	.short	0x010a
        /*04d2*/ 	.byte	0x05
	.zero		1


	//   ....[62]....
        /*04d4*/ 	.word	0x00002a70
        /*04d8*/ 	.word	0x000000ff
        /*04dc*/ 	.word	0x00000000
        /*04e0*/ 	.short	0x010a
        /*04e2*/ 	.byte	0x05
	.zero		1


	//   ....[63]....
        /*04e4*/ 	.word	0x00002b00
        /*04e8*/ 	.word	0x000000ff
        /*04ec*/ 	.word	0x00000000
        /*04f0*/ 	.short	0x010a
        /*04f2*/ 	.byte	0x05
	.zero		1


	//   ....[64]....
        /*04f4*/ 	.word	0x00002b90
        /*04f8*/ 	.word	0x000000ff
        /*04fc*/ 	.word	0x00000000
        /*0500*/ 	.short	0x010a
        /*0502*/ 	.byte	0x05
	.zero		1


	//   ....[65]....
        /*0504*/ 	.word	0x00002c20
        /*0508*/ 	.word	0x000000ff
        /*050c*/ 	.word	0x00000000
        /*0510*/ 	.short	0x010a
        /*0512*/ 	.byte	0x05
	.zero		1


	//   ....[66]....
        /*0514*/ 	.word	0x00002cb0
        /*0518*/ 	.word	0x000000ff
        /*051c*/ 	.word	0x00000000
        /*0520*/ 	.short	0x010a
        /*0522*/ 	.byte	0x05
	.zero		1


	//   ....[67]....
        /*0524*/ 	.word	0x00002d50
        /*0528*/ 	.word	0x00000000
        /*052c*/ 	.word	0x00000000
        /*0530*/ 	.short	0x010a
        /*0532*/ 	.byte	0xff
	.zero		1


	//   ....[68]....
        /*0534*/ 	.word	0x00002e80
        /*0538*/ 	.word	0x00000000
        /*053c*/ 	.word	0x00000140
        /*0540*/ 	.short	0x010a
        /*0542*/ 	.byte	0xff
	.zero		1


	//   ....[69]....
        /*0544*/ 	.word	0x00002ef0
        /*0548*/ 	.word	0x00000004
        /*054c*/ 	.word	0x00000000
        /*0550*/ 	.short	0x0101
        /*0552*/ 	.byte	0xff
	.zero		1


	//   ....[70]....
        /*0554*/ 	.word	0x00002f10
        /*0558*/ 	.word	0x000000ff
        /*055c*/ 	.word	0x000000f0
        /*0560*/ 	.short	0x010a
        /*0562*/ 	.byte	0x05
	.zero		1


	//   ....[71]....
        /*0564*/ 	.word	0x00003030
        /*0568*/ 	.word	0x00000000
        /*056c*/ 	.word	0x000000e0
        /*0570*/ 	.short	0x010a
        /*0572*/ 	.byte	0xff
	.zero		1


	//   ....[72]....
        /*0574*/ 	.word	0x00003130
        /*0578*/ 	.word	0x00000000
        /*057c*/ 	.word	0x00000000
        /*0580*/ 	.short	0x0101
        /*0582*/ 	.byte	0xff
	.zero		1


	//   ....[73]....
        /*0584*/ 	.word	0x000031c0
        /*0588*/ 	.word	0x000000ff
        /*058c*/ 	.word	0x000000f0
        /*0590*/ 	.short	0x0106
        /*0592*/ 	.byte	0x05
	.zero		1


	//   ....[74]....
        /*0594*/ 	.word	0x000031e0
        /*0598*/ 	.word	0x000000ff
        /*059c*/ 	.word	0x000000f0
        /*05a0*/ 	.short	0x010a
        /*05a2*/ 	.byte	0x05
	.zero		1


	//   ....[75]....
        /*05a4*/ 	.word	0x00003270
        /*05a8*/ 	.word	0x000000ff
        /*05ac*/ 	.word	0x000000f0
        /*05b0*/ 	.short	0x0106
        /*05b2*/ 	.byte	0x04
	.zero		1


	//   ....[76]....
        /*05b4*/ 	.word	0x000032b0
        /*05b8*/ 	.word	0x00000000
        /*05bc*/ 	.word	0x000000f0
        /*05c0*/ 	.short	0x010a
        /*05c2*/ 	.byte	0xff
	.zero		1


	//   ....[77]....
        /*05c4*/ 	.word	0x000034f0
        /*05c8*/ 	.word	0x000000ff
        /*05cc*/ 	.word	0x00000008
        /*05d0*/ 	.short	0x010a
        /*05d2*/ 	.byte	0x06
	.zero		1


	//   ....[78]....
        /*05d4*/ 	.word	0x00003510
        /*05d8*/ 	.word	0x000000ff
        /*05dc*/ 	.word	0x00000008
        /*05e0*/ 	.short	0x010a
        /*05e2*/ 	.byte	0x06
	.zero		1


	//   ....[79]....
        /*05e4*/ 	.word	0x000036a0
        /*05e8*/ 	.word	0x000000ff
        /*05ec*/ 	.word	0x00000008
        /*05f0*/ 	.short	0x010a
        /*05f2*/ 	.byte	0x06
	.zero		1


	//   ....[80]....
        /*05f4*/ 	.word	0x000036c0
        /*05f8*/ 	.word	0x000000ff
        /*05fc*/ 	.word	0x00000008
        /*0600*/ 	.short	0x010a
        /*0602*/ 	.byte	0x06
	.zero		1


	//   ....[81]....
        /*0604*/ 	.word	0x00003780
        /*0608*/ 	.word	0x000000ff
        /*060c*/ 	.word	0x00000000
        /*0610*/ 	.short	0x0101
        /*0612*/ 	.byte	0x07
	.zero		1


	//   ....[82]....
        /*0614*/ 	.word	0x00003ac0
        /*0618*/ 	.word	0x00000000
        /*061c*/ 	.word	0x000000e0
        /*0620*/ 	.short	0x010a
        /*0622*/ 	.byte	0xff
	.zero		1


	//   ....[83]....
        /*0624*/ 	.word	0x00003b80
        /*0628*/ 	.word	0x00000000
        /*062c*/ 	.word	0x00000000
        /*0630*/ 	.short	0x0101
        /*0632*/ 	.byte	0xff
	.zero		1


	//   ....[84]....
        /*0634*/ 	.word	0x00003c40
        /*0638*/ 	.word	0x000000ff
        /*063c*/ 	.word	0x00000000
        /*0640*/ 	.short	0x010a
        /*0642*/ 	.byte	0x08
	.zero		1


	//   ....[85]....
        /*0644*/ 	.word	0x00003c50
        /*0648*/ 	.word	0x000000ff
        /*064c*/ 	.word	0x00000120
        /*0650*/ 	.short	0x010a
        /*0652*/ 	.byte	0x09
	.zero		1


	//   ....[86]....
        /*0654*/ 	.word	0x00003d00
        /*0658*/ 	.word	0x000000ff
        /*065c*/ 	.word	0x00000000
        /*0660*/ 	.short	0x010a
        /*0662*/ 	.byte	0x08
	.zero		1


	//   ....[87]....
        /*0664*/ 	.word	0x00003e30
        /*0668*/ 	.word	0x000000ff
        /*066c*/ 	.word	0x00000000
        /*0670*/ 	.short	0x010a
        /*0672*/ 	.byte	0x1e
	.zero		1


	//   ....[88]....
        /*0674*/ 	.word	0x00004130
        /*0678*/ 	.word	0x000000ff
        /*067c*/ 	.word	0x00000000
        /*0680*/ 	.short	0x010a
        /*0682*/ 	.byte	0x08
	.zero		1


	//   ....[89]....
        /*0684*/ 	.word	0x000041c0
        /*0688*/ 	.word	0x000000ff
        /*068c*/ 	.word	0x00000000
        /*0690*/ 	.short	0x010a
        /*0692*/ 	.byte	0x08
	.zero		1


	//   ....[90]....
        /*0694*/ 	.word	0x00004250
        /*0698*/ 	.word	0x000000ff
        /*069c*/ 	.word	0x00000000
        /*06a0*/ 	.short	0x010a
        /*06a2*/ 	.byte	0x08
	.zero		1


	//   ....[91]....
        /*06a4*/ 	.word	0x000042f0
        /*06a8*/ 	.word	0x00000000
        /*06ac*/ 	.word	0x00000000
        /*06b0*/ 	.short	0x010a
        /*06b2*/ 	.byte	0xff
	.zero		1


	//   ....[92]....
        /*06b4*/ 	.word	0x00004330
        /*06b8*/ 	.word	0x00000000
        /*06bc*/ 	.word	0x00000000
        /*06c0*/ 	.short	0x010a
        /*06c2*/ 	.byte	0xff
	.zero		1


	//   ....[93]....
        /*06c4*/ 	.word	0x000043a0
        /*06c8*/ 	.word	0x000000ff
        /*06cc*/ 	.word	0x00000000
        /*06d0*/ 	.short	0x0101
        /*06d2*/ 	.byte	0x05
	.zero		1


	//   ....[94]....
        /*06d4*/ 	.word	0x000043e0
        /*06d8*/ 	.word	0x000000ff
        /*06dc*/ 	.word	0x00000160
        /*06e0*/ 	.short	0x010a
        /*06e2*/ 	.byte	0x07
	.zero		1


	//   ....[95]....
        /*06e4*/ 	.word	0x00004430
        /*06e8*/ 	.word	0x000000ff
        /*06ec*/ 	.word	0x00000000
        /*06f0*/ 	.short	0x0101
        /*06f2*/ 	.byte	0x05
	.zero		1


	//   ....[96]....
        /*06f4*/ 	.word	0x00004840
        /*06f8*/ 	.word	0x00000000
        /*06fc*/ 	.word	0x000000e0
        /*0700*/ 	.short	0x010a
        /*0702*/ 	.byte	0xff
	.zero		1


	//   ....[97]....
        /*0704*/ 	.word	0x00004930
        /*0708*/ 	.word	0x00000000
        /*070c*/ 	.word	0x00000000
        /*0710*/ 	.short	0x0101
        /*0712*/ 	.byte	0xff
	.zero		1


	//   ....[98]....
        /*0714*/ 	.word	0x00004c50
        /*0718*/ 	.word	0x000000ff
        /*071c*/ 	.word	0x000000d8
        /*0720*/ 	.short	0x010a
        /*0722*/ 	.byte	0x06
	.zero		1


	//   ....[99]....
        /*0724*/ 	.word	0x00004dd0
        /*0728*/ 	.word	0x000000ff
        /*072c*/ 	.word	0x000000c8
        /*0730*/ 	.short	0x010a
        /*0732*/ 	.byte	0x06
	.zero		1


	//   ....[100]....
        /*0734*/ 	.word	0x00005100
        /*0738*/ 	.word	0x000000ff
        /*073c*/ 	.word	0x000000c0
        /*0740*/ 	.short	0x010b
        /*0742*/ 	.byte	0x06
	.zero		1


	//   ....[101]....
        /*0744*/ 	.word	0x00005120
        /*0748*/ 	.word	0x000000ff
        /*074c*/ 	.word	0x00000000
        /*0750*/ 	.short	0x0101
        /*0752*/ 	.byte	0x25
	.zero		1


	//   ....[102]....
        /*0754*/ 	.word	0x00005160
        /*0758*/ 	.word	0x00000000
        /*075c*/ 	.word	0x000000c8
        /*0760*/ 	.short	0x010a
        /*0762*/ 	.byte	0xff
	.zero		1


	//   ....[103]....
        /*0764*/ 	.word	0x00005450
        /*0768*/ 	.word	0x00000000
        /*076c*/ 	.word	0x000000e0
        /*0770*/ 	.short	0x010a
        /*0772*/ 	.byte	0xff
	.zero		1


	//   ....[104]....
        /*0774*/ 	.word	0x00005560
        /*0778*/ 	.word	0x00000000
        /*077c*/ 	.word	0x00000000
        /*0780*/ 	.short	0x0101
        /*0782*/ 	.byte	0xff
	.zero		1


	//   ....[105]....
        /*0784*/ 	.word	0x00005ed0
        /*0788*/ 	.word	0x000000ff
        /*078c*/ 	.word	0x000000c0
        /*0790*/ 	.short	0x010a
        /*0792*/ 	.byte	0x2b
	.zero		1


	//   ....[106]....
        /*0794*/ 	.word	0x00005ee0
        /*0798*/ 	.word	0x00000071
        /*079c*/ 	.word	0x00000100
        /*07a0*/ 	.short	0x010a
        /*07a2*/ 	.byte	0xff
	.zero		1


	//   ....[107]....
        /*07a4*/ 	.word	0x00006030
        /*07a8*/ 	.word	0x000000ff
        /*07ac*/ 	.word	0x000000c0
        /*07b0*/ 	.short	0x010a
        /*07b2*/ 	.byte	0x2b
	.zero		1


	//   ....[108]....
        /*07b4*/ 	.word	0x00006110
        /*07b8*/ 	.word	0x000000ff
        /*07bc*/ 	.word	0x00000000
        /*07c0*/ 	.short	0x0101
        /*07c2*/ 	.byte	0x04
	.zero		1


	//   ....[109]....
        /*07c4*/ 	.word	0x00006170
        /*07c8*/ 	.word	0x00000071
        /*07cc*/ 	.word	0x00000100
        /*07d0*/ 	.short	0x010a
        /*07d2*/ 	.byte	0xff
	.zero		1


	//   ....[110]....
        /*07d4*/ 	.word	0x000063d0
        /*07d8*/ 	.word	0x00000071
        /*07dc*/ 	.word	0x00000000
        /*07e0*/ 	.short	0x0101
        /*07e2*/ 	.byte	0xff
	.zero		1


	//   ....[111]....
        /*07e4*/ 	.word	0x00006e20
        /*07e8*/ 	.word	0x00000003
        /*07ec*/ 	.word	0x00000150
        /*07f0*/ 	.short	0x010a
        /*07f2*/ 	.byte	0xff
	.zero		1


	//   ....[112]....
        /*07f4*/ 	.word	0x00006e80
        /*07f8*/ 	.word	0x00000002
        /*07fc*/ 	.word	0x00000060
        /*0800*/ 	.short	0x010a
        /*0802*/ 	.byte	0xff
	.zero		1


	//   ....[113]....
        /*0804*/ 	.word	0x00006ee0
        /*0808*/ 	.word	0x00000002
        /*080c*/ 	.word	0x00000060
        /*0810*/ 	.short	0x010a
        /*0812*/ 	.byte	0xff
	.zero		1


	//   ....[114]....
        /*0814*/ 	.word	0x00006f30
        /*0818*/ 	.word	0x00000002
        /*081c*/ 	.word	0x000000e0
        /*0820*/ 	.short	0x010a
        /*0822*/ 	.byte	0xff
	.zero		1


	//   ....[115]....
        /*0824*/ 	.word	0x00006f90
        /*0828*/ 	.word	0x00000000
        /*082c*/ 	.word	0x00000000
        /*0830*/ 	.short	0x010a
        /*0832*/ 	.byte	0xff
	.zero		1


	//   ....[116]....
        /*0834*/ 	.word	0x00006ff0
        /*0838*/ 	.word	0x00000000
        /*083c*/ 	.word	0x00000000
        /*0840*/ 	.short	0x010a
        /*0842*/ 	.byte	0xff
	.zero		1


	//   ....[117]....
        /*0844*/ 	.word	0x00007050
        /*0848*/ 	.word	0x00000000
        /*084c*/ 	.word	0x00000000
        /*0850*/ 	.short	0x010a
        /*0852*/ 	.byte	0xff
	.zero		1


	//   ....[118]....
        /*0854*/ 	.word	0x000070b0
        /*0858*/ 	.word	0x00000000
        /*085c*/ 	.word	0x00000000
        /*0860*/ 	.short	0x010a
        /*0862*/ 	.byte	0xff
	.zero		1


	//   ....[119]....
        /*0864*/ 	.word	0x00007110
        /*0868*/ 	.word	0x00000000
        /*086c*/ 	.word	0x00000000
        /*0870*/ 	.short	0x010a
        /*0872*/ 	.byte	0xff
	.zero		1


	//   ....[120]....
        /*0874*/ 	.word	0x00007170
        /*0878*/ 	.word	0x00000000
        /*087c*/ 	.word	0x00000000
        /*0880*/ 	.short	0x010a
        /*0882*/ 	.byte	0xff
	.zero		1


	//   ....[121]....
        /*0884*/ 	.word	0x000071d0
        /*0888*/ 	.word	0x00000000
        /*088c*/ 	.word	0x00000000
        /*0890*/ 	.short	0x010a
        /*0892*/ 	.byte	0xff
	.zero		1


	//   ....[122]....
        /*0894*/ 	.word	0x00007230
        /*0898*/ 	.word	0x00000000
        /*089c*/ 	.word	0x00000000
        /*08a0*/ 	.short	0x010a
        /*08a2*/ 	.byte	0xff
	.zero		1


	//   ....[123]....
        /*08a4*/ 	.word	0x00007290
        /*08a8*/ 	.word	0x00000000
        /*08ac*/ 	.word	0x00000000
        /*08b0*/ 	.short	0x010a
        /*08b2*/ 	.byte	0xff
	.zero		1


	//   ....[124]....
        /*08b4*/ 	.word	0x000072f0
        /*08b8*/ 	.word	0x00000000
        /*08bc*/ 	.word	0x00000000
        /*08c0*/ 	.short	0x010a
        /*08c2*/ 	.byte	0xff
	.zero		1


	//   ....[125]....
        /*08c4*/ 	.word	0x00007350
        /*08c8*/ 	.word	0x00000000
        /*08cc*/ 	.word	0x00000000
        /*08d0*/ 	.short	0x010a
        /*08d2*/ 	.byte	0xff
	.zero		1


	//   ....[126]....
        /*08d4*/ 	.word	0x000073a0
        /*08d8*/ 	.word	0x00000000
        /*08dc*/ 	.word	0x00000140
        /*08e0*/ 	.short	0x010a
        /*08e2*/ 	.byte	0xff
	.zero		1


	//   ....[127]....
        /*08e4*/ 	.word	0x00007400
        /*08e8*/ 	.word	0x00000000
        /*08ec*/ 	.word	0x000000f0
        /*08f0*/ 	.short	0x010a
        /*08f2*/ 	.byte	0xff
	.zero		1


	//   ....[128]....
        /*08f4*/ 	.word	0x00007450
        /*08f8*/ 	.word	0x00000000
        /*08fc*/ 	.word	0x000000e0
        /*0900*/ 	.short	0x010a
        /*0902*/ 	.byte	0xff
	.zero		1


	//   ....[129]....
        /*0904*/ 	.word	0x000074b0
        /*0908*/ 	.word	0x00000000
        /*090c*/ 	.word	0x000000f0
        /*0910*/ 	.short	0x010a
        /*0912*/ 	.byte	0xff
	.zero		1


	//   ....[130]....
        /*0914*/ 	.word	0x00007510
        /*0918*/ 	.word	0x00000004
        /*091c*/ 	.word	0x00000008
        /*0920*/ 	.short	0x010a
        /*0922*/ 	.byte	0xff
	.zero		1


	//   ....[131]....
        /*0924*/ 	.word	0x000075f0
        /*0928*/ 	.word	0x00000002
        /*092c*/ 	.word	0x00000008
        /*0930*/ 	.short	0x010a
        /*0932*/ 	.byte	0xff
	.zero		1


	//   ....[132]....
        /*0934*/ 	.word	0x00007640
        /*0938*/ 	.word	0x00000000
        /*093c*/ 	.word	0x000000e0
        /*0940*/ 	.short	0x010a
        /*0942*/ 	.byte	0xff
	.zero		1


	//   ....[133]....
        /*0944*/ 	.word	0x000076a0
        /*0948*/ 	.word	0x00000000
        /*094c*/ 	.word	0x00000120
        /*0950*/ 	.short	0x010a
        /*0952*/ 	.byte	0xff
	.zero		1


	//   ....[134]....
        /*0954*/ 	.word	0x00007700
        /*0958*/ 	.word	0x00000000
        /*095c*/ 	.word	0x00000000
        /*0960*/ 	.short	0x010a
        /*0962*/ 	.byte	0xff
	.zero		1


	//   ....[135]....
        /*0964*/ 	.word	0x00007760
        /*0968*/ 	.word	0x00000000
        /*096c*/ 	.word	0x00000000
        /*0970*/ 	.short	0x010a
        /*0972*/ 	.byte	0xff
	.zero		1


	//   ....[136]....
        /*0974*/ 	.word	0x000077c0
        /*0978*/ 	.word	0x00000000
        /*097c*/ 	.word	0x00000000
        /*0980*/ 	.short	0x010a
        /*0982*/ 	.byte	0xff
	.zero		1


	//   ....[137]....
        /*0984*/ 	.word	0x00007820
        /*0988*/ 	.word	0x00000000
        /*098c*/ 	.word	0x00000000
        /*0990*/ 	.short	0x010a
        /*0992*/ 	.byte	0xff
	.zero		1


	//   ....[138]....
        /*0994*/ 	.word	0x00007880
        /*0998*/ 	.word	0x00000000
        /*099c*/ 	.word	0x00000160
        /*09a0*/ 	.short	0x010a
        /*09a2*/ 	.byte	0xff
	.zero		1


	//   ....[139]....
        /*09a4*/ 	.word	0x000078d0
        /*09a8*/ 	.word	0x00000000
        /*09ac*/ 	.word	0x000000e0
        /*09b0*/ 	.short	0x010a
        /*09b2*/ 	.byte	0xff
	.zero		1


	//   ....[140]....
        /*09b4*/ 	.word	0x00007930
        /*09b8*/ 	.word	0x00000000
        /*09bc*/ 	.word	0x000000d8
        /*09c0*/ 	.short	0x010a
        /*09c2*/ 	.byte	0xff
	.zero		1


	//   ....[141]....
        /*09c4*/ 	.word	0x00007990
        /*09c8*/ 	.word	0x00000003
        /*09cc*/ 	.word	0x000000c8
        /*09d0*/ 	.short	0x010a
        /*09d2*/ 	.byte	0xff
	.zero		1


	//   ....[142]....
        /*09d4*/ 	.word	0x000079e0
        /*09d8*/ 	.word	0x00000000
        /*09dc*/ 	.word	0x000000e0
        /*09e0*/ 	.short	0x010a
        /*09e2*/ 	.byte	0xff
	.zero		1


	//   ....[143]....
        /*09e4*/ 	.word	0x00007a40
        /*09e8*/ 	.word	0x00000000
        /*09ec*/ 	.word	0x000000c0
        /*09f0*/ 	.short	0x010a
        /*09f2*/ 	.byte	0xff
	.zero		1


	//   ....[144]....
        /*09f4*/ 	.word	0x00007a90
        /*09f8*/ 	.word	0x00000071
        /*09fc*/ 	.word	0x00000100
        /*0a00*/ 	.short	0x010a
        /*0a02*/ 	.byte	0xff
	.zero		1


	//----- nvinfo : EIATTR_NUM_MBARRIERS
	.align		4
.L_47:
        /*0a04*/ 	.byte	0x03, 0x38
        /*0a06*/ 	.short	0x002d


	//----- nvinfo : EIATTR_EXIT_INSTR_OFFSETS
	.align		4
        /*0a08*/ 	.byte	0x04, 0x1c
        /*0a0a*/ 	.short	(.L_49 - .L_48)


	//   ....[0]....
.L_48:
        /*0a0c*/ 	.word	0x00002d80


	//   ....[1]....
        /*0a10*/ 	.word	0x00003280


	//   ....[2]....
        /*0a14*/ 	.word	0x000032e0


	//   ....[3]....
        /*0a18*/ 	.word	0x00004660


	//   ....[4]....
        /*0a1c*/ 	.word	0x00005190


	//   ....[5]....
        /*0a20*/ 	.word	0x000051d0


	//   ....[6]....
        /*0a24*/ 	.word	0x00006e10


	//----- nvinfo : EIATTR_MAX_THREADS
	.align		4
.L_49:
        /*0a28*/ 	.byte	0x04, 0x05
        /*0a2a*/ 	.short	(.L_51 - .L_50)
.L_50:
        /*0a2c*/ 	.word	0x00000100
        /*0a30*/ 	.word	0x00000001
        /*0a34*/ 	.word	0x00000001


	//----- nvinfo : EIATTR_CRS_STACK_SIZE
	.align		4
.L_51:
        /*0a38*/ 	.byte	0x04, 0x1e
        /*0a3a*/ 	.short	(.L_53 - .L_52)
.L_52:
        /*0a3c*/ 	.word	0x00000000


	//----- nvinfo : EIATTR_CBANK_PARAM_SIZE
	.align		4
.L_53:
        /*0a40*/ 	.byte	0x03, 0x19
        /*0a42*/ 	.short	0x0800


	//----- nvinfo : EIATTR_PARAM_CBANK
	.align		4
        /*0a44*/ 	.byte	0x04, 0x0a
        /*0a46*/ 	.short	(.L_55 - .L_54)
	.align		4
.L_54:
        /*0a48*/ 	.word	index@(.nv.constant0._ZN7cutlass13device_kernelINS_4gemm6kernel13GemmUniversalIN4cute5tupleIJiiiiEEENS1_10collective13CollectiveMmaINS1_35MainloopSm100TmaUmmaWarpSpecializedILi12ELi2ELi4ENS5_IJNS4_1CILi2EEENSA_ILi1EEESC_EEEEENS5_IJNSA_ILi256EEENSA_ILi32EEENSA_ILi128EEEEEEaNS5_IJlSC_lEEEaSJ_NS4_8TiledMMAINS4_8MMA_AtomIJNS4_21SM100_MMA_S8_2x1SM_SSIaaiLi256ELi32ELNS4_4UMMA5MajorE0ELSO_0ELNSN_8SaturateE0EEEEEENS4_6LayoutINS5_IJSC_SC_SC_EEENS5_IJNSA_ILi0EEESU_SU_EEEEENS5_IJNS4_10UnderscoreESX_SX_EEEEENS4_18SM100_TMA_2SM_LOADENS4_14ComposedLayoutINS4_7SwizzleILi3ELi4ELi3EEENS4_18smem_ptr_flag_bitsILi8EEENSS_INS5_IJNSA_ILi8EEESH_EEENS5_IJSH_SC_EEEEEEEvNS4_8identityES10_S1A_vS1B_EENS_8epilogue10collective18CollectiveEpilogueINS1D_23Sm100TmaWarpSpecializedILi1ELi1ELi32ELb0ELb0EEEJNS5_IJSH_SG_SH_EEENS5_IJNSS_ISH_SC_EENSS_ISG_SC_EEEEEaSJ_aSJ_NS1D_6fusion15FusionCallbacksIS1H_NS1M_17LinearCombinationIaiaiLNS_15FloatRoundStyleE2EEES1I_S1L_JEEENS4_5SM1004TMEM4LOAD26SM100_TMEM_LOAD_32dp32b32xENS4_13SM90_TMA_LOADENS11_INS12_ILi1ELi4ELi3EEES15_NSS_INS5_IJS16_SG_EEENS5_IJSG_SC_EEEEEEENS4_39AutoVectorizingCopyWithAssumedAlignmentILi128EEENS4_14SM90_TMA_STOREES21_S23_S23_EEEvvEEEEvNT_6ParamsE)
        /*0a4c*/ 	.short	0x0380
        /*0a4e*/ 	.short	0x0800


	//----- nvinfo : EIATTR_SW_WAR
	.align		4
.L_55:
        /*0a50*/ 	.byte	0x04, 0x36
        /*0a52*/ 	.short	(.L_57 - .L_56)
.L_56:
        /*0a54*/ 	.word	0x00000008
.L_57:


//--------------------- .nv.callgraph             --------------------------
	.section	.nv.callgraph,"",@"SHT_CUDA_CALLGRAPH"
	.align	4
	.sectionentsize	8
	.align		4
        /*0000*/ 	.word	0x00000000
	.align		4
        /*0004*/ 	.word	0xffffffff
	.align		4
        /*0008*/ 	.word	index@(_ZN7cutlass13device_kernelINS_4gemm6kernel13GemmUniversalIN4cute5tupleIJiiiiEEENS1_10collective13CollectiveMmaINS1_35MainloopSm100TmaUmmaWarpSpecializedILi12ELi2ELi4ENS5_IJNS4_1CILi2EEENSA_ILi1EEESC_EEEEENS5_IJNSA_ILi256EEENSA_ILi32EEENSA_ILi128EEEEEEaNS5_IJlSC_lEEEaSJ_NS4_8TiledMMAINS4_8MMA_AtomIJNS4_21SM100_MMA_S8_2x1SM_SSIaaiLi256ELi32ELNS4_4UMMA5MajorE0ELSO_0ELNSN_8SaturateE0EEEEEENS4_6LayoutINS5_IJSC_SC_SC_EEENS5_IJNSA_ILi0EEESU_SU_EEEEENS5_IJNS4_10UnderscoreESX_SX_EEEEENS4_18SM100_TMA_2SM_LOADENS4_14ComposedLayoutINS4_7SwizzleILi3ELi4ELi3EEENS4_18smem_ptr_flag_bitsILi8EEENSS_INS5_IJNSA_ILi8EEESH_EEENS5_IJSH_SC_EEEEEEEvNS4_8identityES10_S1A_vS1B_EENS_8epilogue10collective18CollectiveEpilogueINS1D_23Sm100TmaWarpSpecializedILi1ELi1ELi32ELb0ELb0EEEJNS5_IJSH_SG_SH_EEENS5_IJNSS_ISH_SC_EENSS_ISG_SC_EEEEEaSJ_aSJ_NS1D_6fusion15FusionCallbacksIS1H_NS1M_17LinearCombinationIaiaiLNS_15FloatRoundStyleE2EEES1I_S1L_JEEENS4_5SM1004TMEM4LOAD26SM100_TMEM_LOAD_32dp32b32xENS4_13SM90_TMA_LOADENS11_INS12_ILi1ELi4ELi3EEES15_NSS_INS5_IJS16_SG_EEENS5_IJSG_SC_EEEEEEENS4_39AutoVectorizingCopyWithAssumedAlignmentILi128EEENS4_14SM90_TMA_STOREES21_S23_S23_EEEvvEEEEvNT_6ParamsE)
	.align		4
        /*000c*/ 	.word	index@(__assertfail)
	.align		4
        /*0010*/ 	.word	0x00000000
	.align		4
        /*0014*/ 	.word	0xfffffffe
	.align		4
        /*0018*/ 	.word	0x00000000
	.align		4
        /*001c*/ 	.word	0xfffffffd
	.align		4
        /*0020*/ 	.word	0x00000000
	.align		4
        /*0024*/ 	.word	0xfffffffc


//--------------------- .nv.constant4             --------------------------
	.section	.nv.constant4,"a",@progbits
	.align	8
	.align		8
.nv.constant4:
        /*0000*/ 	.dword	__assertfail
	.align		8
        /*0008*/ 	.dword	__unnamed_1
	.align		8
        /*0010*/ 	.dword	__unnamed_2
	.align		8
        /*0018*/ 	.dword	_ZN40_INTERNAL_cda10b7a_4_k_cu_852b0a8b_153564cuda3std3__45__cpo5beginE
	.align		8
        /*0020*/ 	.dword	_ZN40_INTERNAL_cda10b7a_4_k_cu_852b0a8b_153564cuda3std3__45__cpo3endE
	.align		8
        /*0028*/ 	.dword	_ZN40_INTERNAL_cda10b7a_4_k_cu_852b0a8b_153564cuda3std3__45__cpo6cbeginE
	.align		8
        /*0030*/ 	.dword	_ZN40_INTERNAL_cda10b7a_4_k_cu_852b0a8b_153564cuda3std3__45__cpo4cendE
	.align		8
        /*0038*/ 	.dword	_ZN40_INTERNAL_cda10b7a_4_k_cu_852b0a8b_153564cuda3std3__442_GLOBAL__N__cda10b7a_4_k_cu_852b0a8b_153566ignoreE
	.align		8
        /*0040*/ 	.dword	_ZN40_INTERNAL_cda10b7a_4_k_cu_852b0a8b_153564cuda3std3__419piecewise_constructE
	.align		8
        /*0048*/ 	.dword	_ZN40_INTERNAL_cda10b7a_4_k_cu_852b0a8b_153564cuda3std3__48in_placeE
	.align		8
        /*0050*/ 	.dword	_ZN40_INTERNAL_cda10b7a_4_k_cu_852b0a8b_153564cuda3std6ranges3__45__cpo4swapE
	.align		8
        /*0058*/ 	.dword	_ZN40_INTERNAL_cda10b7a_4_k_cu_852b0a8b_153564cuda3std6ranges3__45__cpo9iter_moveE
	.align		8
        /*0060*/ 	.dword	_ZN40_INTERNAL_cda10b7a_4_k_cu_852b0a8b_153564cute7productE
	.align		8
        /*0068*/ 	.dword	_ZN40_INTERNAL_cda10b7a_4_k_cu_852b0a8b_153564cute1_E
	.align		8
        /*0070*/ 	.dword	$str$25
	.align		8
        /*0078*/ 	.dword	$str$26
	.align		8
        /*0080*/ 	.dword	$str$27
	.align		8
        /*0088*/ 	.dword	$str$28


//--------------------- .text._ZN7cutlass13device_kernelINS_4gemm6kernel13GemmUniversalIN4cute5tupleIJiiiiEEENS1_10collective13CollectiveMmaINS1_35MainloopSm100TmaUmmaWarpSpecializedILi12ELi2ELi4ENS5_IJNS4_1CILi2EEENSA_ILi1EEESC_EEEEENS5_IJNSA_ILi256EEENSA_ILi32EEENSA_ILi128EEEEEEaNS5_IJlSC_lEEEaSJ_NS4_8TiledMMAINS4_8MMA_AtomIJNS4_21SM100_MMA_S8_2x1SM_SSIaaiLi256ELi32ELNS4_4UMMA5MajorE0ELSO_0ELNSN_8SaturateE0EEEEEENS4_6LayoutINS5_IJSC_SC_SC_EEENS5_IJNSA_ILi0EEESU_SU_EEEEENS5_IJNS4_10UnderscoreESX_SX_EEEEENS4_18SM100_TMA_2SM_LOADENS4_14ComposedLayoutINS4_7SwizzleILi3ELi4ELi3EEENS4_18smem_ptr_flag_bitsILi8EEENSS_INS5_IJNSA_ILi8EEESH_EEENS5_IJSH_SC_EEEEEEEvNS4_8identityES10_S1A_vS1B_EENS_8epilogue10collective18CollectiveEpilogueINS1D_23Sm100TmaWarpSpecializedILi1ELi1ELi32ELb0ELb0EEEJNS5_IJSH_SG_SH_EEENS5_IJNSS_ISH_SC_EENSS_ISG_SC_EEEEEaSJ_aSJ_NS1D_6fusion15FusionCallbacksIS1H_NS1M_17LinearCombinationIaiaiLNS_15FloatRoundStyleE2EEES1I_S1L_JEEENS4_5SM1004TMEM4LOAD26SM100_TMEM_LOAD_32dp32b32xENS4_13SM90_TMA_LOADENS11_INS12_ILi1ELi4ELi3EEES15_NSS_INS5_IJS16_SG_EEENS5_IJSG_SC_EEEEEEENS4_39AutoVectorizingCopyWithAssumedAlignmentILi128EEENS4_14SM90_TMA_STOREES21_S23_S23_EEEvvEEEEvNT_6ParamsE --------------------------
	.section	.text._ZN7cutlass13device_kernelINS_4gemm6kernel13GemmUniversalIN4cute5tupleIJiiiiEEENS1_10collective13CollectiveMmaINS1_35MainloopSm100TmaUmmaWarpSpecializedILi12ELi2ELi4ENS5_IJNS4_1CILi2EEENSA_ILi1EEESC_EEEEENS5_IJNSA_ILi256EEENSA_ILi32EEENSA_ILi128EEEEEEaNS5_IJlSC_lEEEaSJ_NS4_8TiledMMAINS4_8MMA_AtomIJNS4_21SM100_MMA_S8_2x1SM_SSIaaiLi256ELi32ELNS4_4UMMA5MajorE0ELSO_0ELNSN_8SaturateE0EEEEEENS4_6LayoutINS5_IJSC_SC_SC_EEENS5_IJNSA_ILi0EEESU_SU_EEEEENS5_IJNS4_10UnderscoreESX_SX_EEEEENS4_18SM100_TMA_2SM_LOADENS4_14ComposedLayoutINS4_7SwizzleILi3ELi4ELi3EEENS4_18smem_ptr_flag_bitsILi8EEENSS_INS5_IJNSA_ILi8EEESH_EEENS5_IJSH_SC_EEEEEEEvNS4_8identityES10_S1A_vS1B_EENS_8epilogue10collective18CollectiveEpilogueINS1D_23Sm100TmaWarpSpecializedILi1ELi1ELi32ELb0ELb0EEEJNS5_IJSH_SG_SH_EEENS5_IJNSS_ISH_SC_EENSS_ISG_SC_EEEEEaSJ_aSJ_NS1D_6fusion15FusionCallbacksIS1H_NS1M_17LinearCombinationIaiaiLNS_15FloatRoundStyleE2EEES1I_S1L_JEEENS4_5SM1004TMEM4LOAD26SM100_TMEM_LOAD_32dp32b32xENS4_13SM90_TMA_LOADENS11_INS12_ILi1ELi4ELi3EEES15_NSS_INS5_IJS16_SG_EEENS5_IJSG_SC_EEEEEEENS4_39AutoVectorizingCopyWithAssumedAlignmentILi128EEENS4_14SM90_TMA_STOREES21_S23_S23_EEEvvEEEEvNT_6ParamsE,"ax",@progbits
	.align	128
.text._ZN7cutlass13device_kernelINS_4gemm6kernel13GemmUniversalIN4cute5tupleIJiiiiEEENS1_10collective13CollectiveMmaINS1_35MainloopSm100TmaUmmaWarpSpecializedILi12ELi2ELi4ENS5_IJNS4_1CILi2EEENSA_ILi1EEESC_EEEEENS5_IJNSA_ILi256EEENSA_ILi32EEENSA_ILi128EEEEEEaNS5_IJlSC_lEEEaSJ_NS4_8TiledMMAINS4_8MMA_AtomIJNS4_21SM100_MMA_S8_2x1SM_SSIaaiLi256ELi32ELNS4_4UMMA5MajorE0ELSO_0ELNSN_8SaturateE0EEEEEENS4_6LayoutINS5_IJSC_SC_SC_EEENS5_IJNSA_ILi0EEESU_SU_EEEEENS5_IJNS4_10UnderscoreESX_SX_EEEEENS4_18SM100_TMA_2SM_LOADENS4_14ComposedLayoutINS4_7SwizzleILi3ELi4ELi3EEENS4_18smem_ptr_flag_bitsILi8EEENSS_INS5_IJNSA_ILi8EEESH_EEENS5_IJSH_SC_EEEEEEEvNS4_8identityES10_S1A_vS1B_EENS_8epilogue10collective18CollectiveEpilogueINS1D_23Sm100TmaWarpSpecializedILi1ELi1ELi32ELb0ELb0EEEJNS5_IJSH_SG_SH_EEENS5_IJNSS_ISH_SC_EENSS_ISG_SC_EEEEEaSJ_aSJ_NS1D_6fusion15FusionCallbacksIS1H_NS1M_17LinearCombinationIaiaiLNS_15FloatRoundStyleE2EEES1I_S1L_JEEENS4_5SM1004TMEM4LOAD26SM100_TMEM_LOAD_32dp32b32xENS4_13SM90_TMA_LOADENS11_INS12_ILi1ELi4ELi3EEES15_NSS_INS5_IJS16_SG_EEENS5_IJSG_SC_EEEEEEENS4_39AutoVectorizingCopyWithAssumedAlignmentILi128EEENS4_14SM90_TMA_STOREES21_S23_S23_EEEvvEEEEvNT_6ParamsE:
        .type           _ZN7cutlass13device_kernelINS_4gemm6kernel13GemmUniversalIN4cute5tupleIJiiiiEEENS1_10collective13CollectiveMmaINS1_35MainloopSm100TmaUmmaWarpSpecializedILi12ELi2ELi4ENS5_IJNS4_1CILi2EEENSA_ILi1EEESC_EEEEENS5_IJNSA_ILi256EEENSA_ILi32EEENSA_ILi128EEEEEEaNS5_IJlSC_lEEEaSJ_NS4_8TiledMMAINS4_8MMA_AtomIJNS4_21SM100_MMA_S8_2x1SM_SSIaaiLi256ELi32ELNS4_4UMMA5MajorE0ELSO_0ELNSN_8SaturateE0EEEEEENS4_6LayoutINS5_IJSC_SC_SC_EEENS5_IJNSA_ILi0EEESU_SU_EEEEENS5_IJNS4_10UnderscoreESX_SX_EEEEENS4_18SM100_TMA_2SM_LOADENS4_14ComposedLayoutINS4_7SwizzleILi3ELi4ELi3EEENS4_18smem_ptr_flag_bitsILi8EEENSS_INS5_IJNSA_ILi8EEESH_EEENS5_IJSH_SC_EEEEEEEvNS4_8identityES10_S1A_vS1B_EENS_8epilogue10collective18CollectiveEpilogueINS1D_23Sm100TmaWarpSpecializedILi1ELi1ELi32ELb0ELb0EEEJNS5_IJSH_SG_SH_EEENS5_IJNSS_ISH_SC_EENSS_ISG_SC_EEEEEaSJ_aSJ_NS1D_6fusion15FusionCallbacksIS1H_NS1M_17LinearCombinationIaiaiLNS_15FloatRoundStyleE2EEES1I_S1L_JEEENS4_5SM1004TMEM4LOAD26SM100_TMEM_LOAD_32dp32b32xENS4_13SM90_TMA_LOADENS11_INS12_ILi1ELi4ELi3EEES15_NSS_INS5_IJS16_SG_EEENS5_IJSG_SC_EEEEEEENS4_39AutoVectorizingCopyWithAssumedAlignmentILi128EEENS4_14SM90_TMA_STOREES21_S23_S23_EEEvvEEEEvNT_6ParamsE,@function
        .size           _ZN7cutlass13device_kernelINS_4gemm6kernel13GemmUniversalIN4cute5tupleIJiiiiEEENS1_10collective13CollectiveMmaINS1_35MainloopSm100TmaUmmaWarpSpecializedILi12ELi2ELi4ENS5_IJNS4_1CILi2EEENSA_ILi1EEESC_EEEEENS5_IJNSA_ILi256EEENSA_ILi32EEENSA_ILi128EEEEEEaNS5_IJlSC_lEEEaSJ_NS4_8TiledMMAINS4_8MMA_AtomIJNS4_21SM100_MMA_S8_2x1SM_SSIaaiLi256ELi32ELNS4_4UMMA5MajorE0ELSO_0ELNSN_8SaturateE0EEEEEENS4_6LayoutINS5_IJSC_SC_SC_EEENS5_IJNSA_ILi0EEESU_SU_EEEEENS5_IJNS4_10UnderscoreESX_SX_EEEEENS4_18SM100_TMA_2SM_LOADENS4_14ComposedLayoutINS4_7SwizzleILi3ELi4ELi3EEENS4_18smem_ptr_flag_bitsILi8EEENSS_INS5_IJNSA_ILi8EEESH_EEENS5_IJSH_SC_EEEEEEEvNS4_8identityES10_S1A_vS1B_EENS_8epilogue10collective18CollectiveEpilogueINS1D_23Sm100TmaWarpSpecializedILi1ELi1ELi32ELb0ELb0EEEJNS5_IJSH_SG_SH_EEENS5_IJNSS_ISH_SC_EENSS_ISG_SC_EEEEEaSJ_aSJ_NS1D_6fusion15FusionCallbacksIS1H_NS1M_17LinearCombinationIaiaiLNS_15FloatRoundStyleE2EEES1I_S1L_JEEENS4_5SM1004TMEM4LOAD26SM100_TMEM_LOAD_32dp32b32xENS4_13SM90_TMA_LOADENS11_INS12_ILi1ELi4ELi3EEES15_NSS_INS5_IJS16_SG_EEENS5_IJSG_SC_EEEEEEENS4_39AutoVectorizingCopyWithAssumedAlignmentILi128EEENS4_14SM90_TMA_STOREES21_S23_S23_EEEvvEEEEvNT_6ParamsE,(.L_x_174 - _ZN7cutlass13device_kernelINS_4gemm6kernel13GemmUniversalIN4cute5tupleIJiiiiEEENS1_10collective13CollectiveMmaINS1_35MainloopSm100TmaUmmaWarpSpecializedILi12ELi2ELi4ENS5_IJNS4_1CILi2EEENSA_ILi1EEESC_EEEEENS5_IJNSA_ILi256EEENSA_ILi32EEENSA_ILi128EEEEEEaNS5_IJlSC_lEEEaSJ_NS4_8TiledMMAINS4_8MMA_AtomIJNS4_21SM100_MMA_S8_2x1SM_SSIaaiLi256ELi32ELNS4_4UMMA5MajorE0ELSO_0ELNSN_8SaturateE0EEEEEENS4_6LayoutINS5_IJSC_SC_SC_EEENS5_IJNSA_ILi0EEESU_SU_EEEEENS5_IJNS4_10UnderscoreESX_SX_EEEEENS4_18SM100_TMA_2SM_LOADENS4_14ComposedLayoutINS4_7SwizzleILi3ELi4ELi3EEENS4_18smem_ptr_flag_bitsILi8EEENSS_INS5_IJNSA_ILi8EEESH_EEENS5_IJSH_SC_EEEEEEEvNS4_8identityES10_S1A_vS1B_EENS_8epilogue10collective18CollectiveEpilogueINS1D_23Sm100TmaWarpSpecializedILi1ELi1ELi32ELb0ELb0EEEJNS5_IJSH_SG_SH_EEENS5_IJNSS_ISH_SC_EENSS_ISG_SC_EEEEEaSJ_aSJ_NS1D_6fusion15FusionCallbacksIS1H_NS1M_17LinearCombinationIaiaiLNS_15FloatRoundStyleE2EEES1I_S1L_JEEENS4_5SM1004TMEM4LOAD26SM100_TMEM_LOAD_32dp32b32xENS4_13SM90_TMA_LOADENS11_INS12_ILi1ELi4ELi3EEES15_NSS_INS5_IJS16_SG_EEENS5_IJSG_SC_EEEEEEENS4_39AutoVectorizingCopyWithAssumedAlignmentILi128EEENS4_14SM90_TMA_STOREES21_S23_S23_EEEvvEEEEvNT_6ParamsE)
        .other          _ZN7cutlass13device_kernelINS_4gemm6kernel13GemmUniversalIN4cute5tupleIJiiiiEEENS1_10collective13CollectiveMmaINS1_35MainloopSm100TmaUmmaWarpSpecializedILi12ELi2ELi4ENS5_IJNS4_1CILi2EEENSA_ILi1EEESC_EEEEENS5_IJNSA_ILi256EEENSA_ILi32EEENSA_ILi128EEEEEEaNS5_IJlSC_lEEEaSJ_NS4_8TiledMMAINS4_8MMA_AtomIJNS4_21SM100_MMA_S8_2x1SM_SSIaaiLi256ELi32ELNS4_4UMMA5MajorE0ELSO_0ELNSN_8SaturateE0EEEEEENS4_6LayoutINS5_IJSC_SC_SC_EEENS5_IJNSA_ILi0EEESU_SU_EEEEENS5_IJNS4_10UnderscoreESX_SX_EEEEENS4_18SM100_TMA_2SM_LOADENS4_14ComposedLayoutINS4_7SwizzleILi3ELi4ELi3EEENS4_18smem_ptr_flag_bitsILi8EEENSS_INS5_IJNSA_ILi8EEESH_EEENS5_IJSH_SC_EEEEEEEvNS4_8identityES10_S1A_vS1B_EENS_8epilogue10collective18CollectiveEpilogueINS1D_23Sm100TmaWarpSpecializedILi1ELi1ELi32ELb0ELb0EEEJNS5_IJSH_SG_SH_EEENS5_IJNSS_ISH_SC_EENSS_ISG_SC_EEEEEaSJ_aSJ_NS1D_6fusion15FusionCallbacksIS1H_NS1M_17LinearCombinationIaiaiLNS_15FloatRoundStyleE2EEES1I_S1L_JEEENS4_5SM1004TMEM4LOAD26SM100_TMEM_LOAD_32dp32b32xENS4_13SM90_TMA_LOADENS11_INS12_ILi1ELi4ELi3EEES15_NSS_INS5_IJS16_SG_EEENS5_IJSG_SC_EEEEEEENS4_39AutoVectorizingCopyWithAssumedAlignmentILi128EEENS4_14SM90_TMA_STOREES21_S23_S23_EEEvvEEEEvNT_6ParamsE,@"STO_CUDA_ENTRY STV_DEFAULT"
_ZN7cutlass13device_kernelINS_4gemm6kernel13GemmUniversalIN4cute5tupleIJiiiiEEENS1_10collective13CollectiveMmaINS1_35MainloopSm100TmaUmmaWarpSpecializedILi12ELi2ELi4ENS5_IJNS4_1CILi2EEENSA_ILi1EEESC_EEEEENS5_IJNSA_ILi256EEENSA_ILi32EEENSA_ILi128EEEEEEaNS5_IJlSC_lEEEaSJ_NS4_8TiledMMAINS4_8MMA_AtomIJNS4_21SM100_MMA_S8_2x1SM_SSIaaiLi256ELi32ELNS4_4UMMA5MajorE0ELSO_0ELNSN_8SaturateE0EEEEEENS4_6LayoutINS5_IJSC_SC_SC_EEENS5_IJNSA_ILi0EEESU_SU_EEEEENS5_IJNS4_10UnderscoreESX_SX_EEEEENS4_18SM100_TMA_2SM_LOADENS4_14ComposedLayoutINS4_7SwizzleILi3ELi4ELi3EEENS4_18smem_ptr_flag_bitsILi8EEENSS_INS5_IJNSA_ILi8EEESH_EEENS5_IJSH_SC_EEEEEEEvNS4_8identityES10_S1A_vS1B_EENS_8epilogue10collective18CollectiveEpilogueINS1D_23Sm100TmaWarpSpecializedILi1ELi1ELi32ELb0ELb0EEEJNS5_IJSH_SG_SH_EEENS5_IJNSS_ISH_SC_EENSS_ISG_SC_EEEEEaSJ_aSJ_NS1D_6fusion15FusionCallbacksIS1H_NS1M_17LinearCombinationIaiaiLNS_15FloatRoundStyleE2EEES1I_S1L_JEEENS4_5SM1004TMEM4LOAD26SM100_TMEM_LOAD_32dp32b32xENS4_13SM90_TMA_LOADENS11_INS12_ILi1ELi4ELi3EEES15_NSS_INS5_IJS16_SG_EEENS5_IJSG_SC_EEEEEEENS4_39AutoVectorizingCopyWithAssumedAlignmentILi128EEENS4_14SM90_TMA_STOREES21_S23_S23_EEEvvEEEEvNT_6ParamsE:
[----:B------:R-:W1:Y:S01]  /*0000*/  LDC R1, c[0x0][0x37c] ;  /* 0x0000df00ff017b82 */ /* 0x000e620000000800 */
[----:B------:R-:W2:Y:S01]  /*0010*/  S2R R103, SR_TID.X ;  /* 0x0000000000677919 */ /* 0x000ea20000002100 */
[----:B------:R-:W3:Y:S06]  /*0020*/  LDCU.64 UR6, c[0x0][0x890] ;  /* 0x00011200ff0677ac */ /* 0x000eec0008000a00 */
[----:B------:R-:W4:Y:S01]  /*0030*/  S2UR UR37, SR_CgaCtaId ;  /* 0x00000000002579c3 */ /* 0x000f220000008800 */
[----:B------:R-:W-:Y:S02]  /*0040*/  PRMT R99, RZ, 0x7610, R99 ;  /* 0x00007610ff637816 */ /* 0x000fe40000000063 */
[----:B------:R-:W-:Y:S01]  /*0050*/  ELECT P1, URZ, PT ;  /* 0x0000000000ff782f */ /* 0x000fe20003820000 */
[----:B------:R-:W1:Y:S01]  /*0060*/  LDCU.64 UR40, c[0x0][0x358] ;  /* 0x00006b00ff2877ac */ /* 0x000e620008000a00 */
[----:B---3--:R-:W-:-:S04]  /*0070*/  UISETP.NE.U32.AND UP0, UPT, UR6, URZ, UPT ;  /* 0x000000ff0600728c */ /* 0x008fc8000bf05070 */
[----:B------:R-:W-:Y:S02]  /*0080*/  UISETP.NE.AND.EX UP0, UPT, UR7, URZ, UPT, UP0 ;  /* 0x000000ff0700728c */ /* 0x000fe4000bf05300 */
[----:B----4-:R-:W-:Y:S02]  /*0090*/  ULOP3.LUT UR5, UR37, 0x1, URZ, 0xc0, !UPT ;  /* 0x0000000125057892 */ /* 0x010fe4000f8ec0ff */
[----:B------:R-:W-:Y:S01]  /*00a0*/  ULOP3.LUT UR4, UR37, 0x1, URZ, 0x3c, !UPT ;  /* 0x0000000125047892 */ /* 0x000fe2000f8e3cff */
[----:B--2---:R-:W-:-:S05]  /*00b0*/  SHF.R.U32.HI R106, RZ, 0x5, R103 ;  /* 0x00000005ff6a7819 */ /* 0x004fca0000011667 */
[----:B------:R-:W2:Y:S02]  /*00c0*/  SHFL.IDX PT, R0, R106, RZ, 0x1f ;  /* 0x00001fff6a007589 */ /* 0x000ea400000e0000 */
[----:B--2---:R-:W-:Y:S01]  /*00d0*/  R2UR UR10, R0 ;  /* 0x00000000000a72ca */ /* 0x004fe200000e0000 */
[----:B-1----:R-:W-:-:S14]  /*00e0*/  BRA.U UP0, `(.L_x_0) ;  /* 0x00000001002c7547 */ /* 0x002fdc000b800000 */
[----:B------:R-:W1:Y:S02]  /*00f0*/  LDCU.64 UR8, c[0x0][0x888] ;  /* 0x00011100ff0877ac */ /* 0x000e640008000a00 */
[----:B-1----:R-:W-:-:S04]  /*0100*/  UISETP.NE.U32.AND UP0, UPT, UR8, URZ, UPT ;  /* 0x000000ff0800728c */ /* 0x002fc8000bf05070 */
[----:B------:R-:W-:-:S09]  /*0110*/  UISETP.NE.AND.EX UP0, UPT, UR9, URZ, UPT, UP0 ;  /* 0x000000ff0900728c */ /* 0x000fd2000bf05300 */
[----:B------:R-:W-:Y:S05]  /*0120*/  BRA.U !UP0, `(.L_x_1) ;  /* 0x0000000108107547 */ /* 0x000fea000b800000 */
[----:B------:R-:W1:Y:S02]  /*0130*/  LDC.64 R48, c[0x0][0x888] ;  /* 0x00022200ff307b82 */ /* 0x000e640000000a00 */
[----:B-1----:R1:W5:Y:S01]  /*0140*/  LDG.E R48, desc[UR40][R48.64] ;  /* 0x0000002830307981 */ /* 0x002362000c1e1900 */
[----:B------:R-:W-:Y:S01]  /*0150*/  HFMA2 R99, -RZ, RZ, 0, 5.9604644775390625e-08 ;  /* 0x00000001ff637431 */ /* 0x000fe200000001ff */
[----:B------:R-:W-:Y:S05]  /*0160*/  BRA `(.L_x_0) ;  /* 0x00000000000c7947 */ /* 0x000fea0003800000 */
.L_x_1:
[----:B------:R-:W1:Y:S01]  /*0170*/  LDCU UR8, c[0x0][0x880] ;  /* 0x00011000ff0877ac */ /* 0x000e620008000800 */
[----:B------:R-:W-:Y:S01]  /*0180*/  HFMA2 R99, -RZ, RZ, 0, 5.9604644775390625e-08 ;  /* 0x00000001ff637431 */ /* 0x000fe200000001ff */
[----:B-1----:R-:W-:-:S07]  /*0190*/  MOV R48, UR8 ;  /* 0x0000000800307c02 */ /* 0x002fce0008000f00 */
.L_x_0:
[----:B------:R-:W2:Y:S02]  /*01a0*/  LDCU.64 UR8, c[0x0][0x8b0] ;  /* 0x00011600ff0877ac */ /* 0x000ea40008000a00 */
[----:B--2---:R-:W-:-:S04]  /*01b0*/  UISETP.NE.U32.AND UP0, UPT, UR8, URZ, UPT ;  /* 0x000000ff0800728c */ /* 0x004fc8000bf05070 */
[----:B------:R-:W-:-:S09]  /*01c0*/  UISETP.NE.AND.EX UP0, UPT, UR9, URZ, UPT, UP0 ;  /* 0x000000ff0900728c */ /* 0x000fd2000bf05300 */
[----:B------:R-:W-:Y:S05]  /*01d0*/  BRA.U UP0, `(.L_x_2) ;  /* 0x0000000100247547 */ /* 0x000fea000b800000 */
[----:B------:R-:W2:Y:S02]  /*01e0*/  LDCU.64 UR8, c[0x0][0x8a8] ;  /* 0x00011500ff0877ac */ /* 0x000ea40008000a00 */
[----:B--2---:R-:W-:-:S04]  /*01f0*/  UISETP.NE.U32.AND UP0, UPT, UR8, URZ, UPT ;  /* 0x000000ff0800728c */ /* 0x004fc8000bf05070 */
[----:B------:R-:W-:-:S09]  /*0200*/  UISETP.NE.AND.EX UP0, UPT, UR9, URZ, UPT, UP0 ;  /* 0x000000ff0900728c */ /* 0x000fd2000bf05300 */
[----:B------:R-:W-:Y:S05]  /*0210*/  BRA.U !UP0, `(.L_x_3) ;  /* 0x00000001080c7547 */ /* 0x000fea000b800000 */
[----:B------:R-:W2:Y:S02]  /*0220*/  LDC.64 R46, c[0x0][0x8a8] ;  /* 0x00022a00ff2e7b82 */ /* 0x000ea40000000a00 */
[----:B--2---:R2:W5:Y:S01]  /*0230*/  LDG.E R46, desc[UR40][R46.64] ;  /* 0x000000282e2e7981 */ /* 0x004562000c1e1900 */
[----:B------:R-:W-:Y:S05]  /*0240*/  BRA `(.L_x_2) ;  /* 0x0000000000087947 */ /* 0x000fea0003800000 */
.L_x_3:
[----:B------:R-:W2:Y:S02]  /*0250*/  LDCU UR8, c[0x0][0x8a0] ;  /* 0x00011400ff0877ac */ /* 0x000ea40008000800 */
[----:B--2---:R-:W-:Y:S02]  /*0260*/  MOV R46, UR8 ;  /* 0x00000008002e7c02 */ /* 0x004fe40008000f00 */
.L_x_2:
[----:B------:R-:W-:Y:S01]  /*0270*/  IMAD.U32 R0, RZ, RZ, UR10 ;  /* 0x0000000aff007e24 */ /* 0x000fe2000f8e00ff */
[----:B------:R-:W-:Y:S04]  /*0280*/  BSSY.RECONVERGENT B0, `(.L_x_4) ;  /* 0x000000c000007945 */ /* 0x000fe80003800200 */
[C---:B------:R-:W-:Y:S02]  /*0290*/  ISETP.NE.OR P2, PT, R0.reuse, 0x1, !P1 ;  /* 0x000000010000780c */ /* 0x040fe40004f45670 */
[----:B------:R-:W-:-:S11]  /*02a0*/  ISETP.NE.OR P0, PT, R0, 0x3, !P1 ;  /* 0x000000030000780c */ /* 0x000fd60004f05670 */
[----:B------:R-:W-:Y:S05]  /*02b0*/  @P2 BRA `(.L_x_5) ;  /* 0x0000000000202947 */ /* 0x000fea0003800000 */
[----:B------:R-:W3:Y:S02]  /*02c0*/  LDCU.64 UR8, c[0x0][0x348] ;  /* 0x00006900ff0877ac */ /* 0x000ee40008000a00 */
[----:B---3--:R-:W-:Y:S02]  /*02d0*/  UIADD3 UR12, UP1, UPT, UR8, 0x80, URZ ;  /* 0x00000080080c7890 */ /* 0x008fe4000ff3e0ff */
[----:B------:R-:W-:Y:S02]  /*02e0*/  UIADD3 UR8, UP0, UPT, UR8, 0x180, URZ ;  /* 0x0000018008087890 */ /* 0x000fe4000ff1e0ff */
[----:B------:R-:W-:Y:S02]  /*02f0*/  UIADD3.X UR13, UPT, UPT, URZ, UR9, URZ, UP1, !UPT ;  /* 0x00000009ff0d7290 */ /* 0x000fe40008ffe4ff */
[----:B------:R-:W-:-:S07]  /*0300*/  UIADD3.X UR9, UPT, UPT, URZ, UR9, URZ, UP0, !UPT ;  /* 0x00000009ff097290 */ /* 0x000fce00087fe4ff */
[----:B------:R3:W-:Y:S02]  /*0310*/  UTMACCTL.PF [UR12] ;  /* 0x000000000c0079b9 */ /* 0x0007e40008040000 */
[----:B------:R3:W-:Y:S02]  /*0320*/  UTMACCTL.PF [UR8] ;  /* 0x00000000080079b9 */ /* 0x0007e40008040000 */
[----:B---3--:R-:W-:Y:S01]  /*0330*/  NOP ;  /* 0x0000000000007918 */ /* 0x008fe20000000000 */
.L_x_5:
[----:B------:R-:W-:Y:S05]  /*0340*/  BSYNC.RECONVERGENT B0 ;  /* 0x0000000000007941 */ /* 0x000fea0003800200 */
.L_x_4:
[----:B------:R-:W-:Y:S04]  /*0350*/  BSSY.RECONVERGENT B0, `(.L_x_6) ;  /* 0x000000a000007945 */ /* 0x000fe80003800200 */
        /* <DEDUP_REMOVED lines=9> */
.L_x_7:
[----:B------:R-:W-:Y:S05]  /*03f0*/  BSYNC.RECONVERGENT B0 ;  /* 0x0000000000007941 */ /* 0x000fea0003800200 */
.L_x_6:
[----:B------:R-:W3:Y:S01]  /*0400*/  LDCU.64 UR8, c[0x0][0x888] ;  /* 0x00011100ff0877ac */ /* 0x000ee20008000a00 */
[----:B------:R-:W-:Y:S02]  /*0410*/  UISETP.EQ.U32.AND UP1, UPT, UR6, URZ, UPT ;  /* 0x000000ff0600728c */ /* 0x000fe4000bf22070 */
[----:B------:R-:W-:Y:S02]  /*0420*/  UPLOP3.LUT UP5, UPT, UPT, UPT, UPT, 0x80, 0x8 ;  /* 0x000000000008789c */ /* 0x000fe40003faf070 */
[----:B---3--:R-:W-:-:S04]  /*0430*/  UISETP.NE.U32.AND UP0, UPT, UR8, URZ, UPT ;  /* 0x000000ff0800728c */ /* 0x008fc8000bf05070 */
[----:B------:R-:W-:-:S04]  /*0440*/  UISETP.NE.AND.EX UP0, UPT, UR9, URZ, UPT, UP0 ;  /* 0x000000ff0900728c */ /* 0x000fc8000bf05300 */
[----:B------:R-:W-:-:S04]  /*0450*/  UISETP.EQ.OR.EX UP2, UPT, UR7, URZ, !UP0, UP1 ;  /* 0x000000ff0700728c */ /* 0x000fc8000c742710 */
[----:B------:R-:W-:-:S05]  /*0460*/  UP2UR UR44, UPR, URZ, 0x4 ;  /* 0x00000004ff2c7883 */ /* 0x000fca0008000000 */
[----:B------:R-:W-:Y:S07]  /*0470*/  BRA.U !UP2, `(.L_x_8) ;  /* 0x000000010a207547 */ /* 0x000fee000b800000 */
[----:B-----5:R-:W-:Y:S01]  /*0480*/  R2UR UR8, R48 ;  /* 0x00000000300872ca */ /* 0x020fe200000e0000 */
[----:B------:R-:W-:Y:S02]  /*0490*/  UISETP.NE.U32.AND UP2, UPT, UR6, URZ, UPT ;  /* 0x000000ff0600728c */ /* 0x000fe4000bf45070 */
[----:B------:R-:W-:Y:S02]  /*04a0*/  USEL UR6, URZ, 0xffffffff, UP0 ;  /* 0xffffffffff067887 */ /* 0x000fe40008000000 */
[----:B------:R-:W-:-:S08]  /*04b0*/  UISETP.NE.AND.EX UP2, UPT, UR7, URZ, UPT, UP2 ;  /* 0x000000ff0700728c */ /* 0x000fd0000bf45320 */
[----:B------:R-:W-:-:S04]  /*04c0*/  UISETP.NE.AND UP1, UPT, UR8, URZ, UPT ;  /* 0x000000ff0800728c */ /* 0x000fc8000bf25270 */
[----:B------:R-:W-:-:S04]  /*04d0*/  @!UP2 USEL UR6, URZ, 0xffffffff, UP1 ;  /* 0xffffffffff06a887 */ /* 0x000fc80008800000 */
[----:B------:R-:W-:-:S04]  /*04e0*/  ULOP3.LUT UR6, UR6, 0x1, URZ, 0xc0, !UPT ;  /* 0x0000000106067892 */ /* 0x000fc8000f8ec0ff */
[----:B------:R-:W-:-:S11]  /*04f0*/  UISETP.NE.U32.AND UP5, UPT, UR6, 0x1, UPT ;  /* 0x000000010600788c */ /* 0x000fd6000bfa5070 */
.L_x_8:
[----:B------:R-:W3:Y:S01]  /*0500*/  SHFL.IDX PT, R0, R106, RZ, 0x1f ;  /* 0x00001fff6a007589 */ /* 0x000ee200000e0000 */
[----:B------:R-:W-:-:S04]  /*0510*/  UISETP.NE.AND UP1, UPT, UR10, 0x2, UPT ;  /* 0x000000020a00788c */ /* 0x000fc8000bf25270 */
[----:B------:R-:W-:Y:S02]  /*0520*/  UISETP.EQ.AND UP2, UPT, UR5, URZ, !UP1 ;  /* 0x000000ff0500728c */ /* 0x000fe4000cf42270 */
[----:B------:R-:W-:-:S04]  /*0530*/  USEL UR7, URZ, 0x1, UP1 ;  /* 0x00000001ff077887 */ /* 0x000fc80008800000 */
[----:B------:R-:W-:Y:S02]  /*0540*/  PLOP3.LUT P5, PT, P1, PT, UP2, 0x80, 0x8 ;  /* 0x000000000008781c */ /* 0x000fe40000faf028 */
[----:B---3--:R-:W-:-:S13]  /*0550*/  ISETP.NE.AND P0, PT, R0, RZ, PT ;  /* 0x000000ff0000720c */ /* 0x008fda0003f05270 */
[----:B------:R-:W-:Y:S05]  /*0560*/  @P0 BRA `(.L_x_9) ;  /* 0x0000000000900947 */ /* 0x000fea0003800000 */
[----:B------:R-:W-:Y:S01]  /*0570*/  ELECT P0, URZ, PT ;  /* 0x0000000000ff782f */ /* 0x000fe20003800000 */
[----:B------:R-:W-:-:S12]  /*0580*/  BSSY.RECONVERGENT B0, `(.L_x_9) ;  /* 0x0000022000007945 */ /* 0x000fd80003800200 */
[----:B------:R-:W-:Y:S05]  /*0590*/  @!P0 BRA `(.L_x_10) ;  /* 0x0000000000808947 */ /* 0x000fea0003800000 */
[----:B------:R-:W-:Y:S01]  /*05a0*/  UMOV UR8, 0x400 ;  /* 0x0000040000087882 */ /* 0x000fe20000000000 */
[----:B------:R-:W-:Y:S01]  /*05b0*/  UMOV UR6, 0x1 ;  /* 0x0000000100067882 */ /* 0x000fe20000000000 */
[----:B------:R-:W-:Y:S02]  /*05c0*/  ULEA UR8, UR37, UR8, 0x18 ;  /* 0x0000000825087291 */ /* 0x000fe4000f8ec0ff */
[----:B------:R-:W-:-:S04]  /*05d0*/  UIADD3 UR12, UPT, UPT, -UR6, 0x100000, URZ ;  /* 0x00100000060c7890 */ /* 0x000fc8000fffe1ff */
[----:B------:R-:W-:Y:S02]  /*05e0*/  USHF.L.U32 UR13, UR12, 0xb, URZ ;  /* 0x0000000b0c0d7899 */ /* 0x000fe400080006ff */
[----:B------:R-:W-:Y:S01]  /*05f0*/  USHF.L.U32 UR12, UR12, 0x1, URZ ;  /* 0x000000010c0c7899 */ /* 0x000fe200080006ff */
[----:B------:R-:W3:Y:S11]  /*0600*/  FENCE.VIEW.ASYNC.S ;  /* 0x00000000000073c6 */ /* 0x000ef60000000000 */
[----:B---3--:R3:W4:Y:S01]  /*0610*/  SYNCS.EXCH.64 URZ, [UR8], UR12 ;  /* 0x0000000c08ff75b2 */ /* 0x0087220008000100 */
[----:B------:R3:W1:Y:S01]  /*0620*/  SYNCS.EXCH.64 URZ, [UR8+0x60], UR12 ;  /* 0x0000600c08ff75b2 */ /* 0x0006620008000100 */
        /* <DEDUP_REMOVED lines=21> */
[----:B------:R3:W1:Y:S02]  /*0780*/  SYNCS.EXCH.64 URZ, [UR8+0xb8], UR12 ;  /* 0x0000b80c08ff75b2 */ /* 0x0006640008000100 */
[----:B---34-:R-:W-:Y:S01]  /*0790*/  NOP ;  /* 0x0000000000007918 */ /* 0x018fe20000000000 */
.L_x_10:
[----:B------:R-:W-:Y:S05]  /*07a0*/  BSYNC.RECONVERGENT B0 ;  /* 0x0000000000007941 */ /* 0x000fea0003800200 */
.L_x_9:
[----:B------:R-:W3:Y:S01]  /*07b0*/  SHFL.IDX PT, R0, R106, RZ, 0x1f ;  /* 0x00001fff6a007589 */ /* 0x000ee200000e0000 */
[----:B------:R-:W-:Y:S01]  /*07c0*/  NOP ;  /* 0x0000000000007918 */ /* 0x000fe20000000000 */
[----:B---3--:R-:W-:-:S13]  /*07d0*/  ISETP.NE.AND P0, PT, R0, 0x1, PT ;  /* 0x000000010000780c */ /* 0x008fda0003f05270 */
[----:B------:R-:W-:Y:S05]  /*07e0*/  @P0 BRA `(.L_x_11) ;  /* 0x00000000003c0947 */ /* 0x000fea0003800000 */
[----:B------:R-:W-:Y:S01]  /*07f0*/  UMOV UR9, 0x400 ;  /* 0x0000040000097882 */ /* 0x000fe20000000000 */
[----:B------:R-:W-:Y:S01]  /*0800*/  UMOV UR8, 0x20 ;  /* 0x0000002000087882 */ /* 0x000fe20000000000 */
[----:B------:R-:W-:Y:S01]  /*0810*/  UMOV UR6, 0x80 ;  /* 0x0000008000067882 */ /* 0x000fe20000000000 */
[----:B------:R-:W-:Y:S02]  /*0820*/  ULEA UR9, UR37, UR9, 0x18 ;  /* 0x0000000925097291 */ /* 0x000fe4000f8ec0ff */
[----:B------:R-:W-:-:S04]  /*0830*/  UIADD3 UR12, UPT, UPT, -UR8, 0x100000, URZ ;  /* 0x00100000080c7890 */ /* 0x000fc8000fffe1ff */
[----:B------:R-:W-:Y:S02]  /*0840*/  USHF.L.U32 UR13, UR12, 0xb, URZ ;  /* 0x0000000b0c0d7899 */ /* 0x000fe400080006ff */
[----:B------:R-:W-:Y:S02]  /*0850*/  USHF.L.U32 UR12, UR12, 0x1, URZ ;  /* 0x000000010c0c7899 */ /* 0x000fe400080006ff */
[----:B------:R-:W-:-:S04]  /*0860*/  UIADD3 UR14, UPT, UPT, -UR6, 0x100000, URZ ;  /* 0x00100000060e7890 */ /* 0x000fc8000fffe1ff */
[----:B------:R-:W-:Y:S02]  /*0870*/  USHF.L.U32 UR15, UR14, 0xb, URZ ;  /* 0x0000000b0e0f7899 */ /* 0x000fe400080006ff */
[----:B------:R-:W-:Y:S01]  /*0880*/  USHF.L.U32 UR14, UR14, 0x1, URZ ;  /* 0x000000010e0e7899 */ /* 0x000fe200080006ff */
[----:B------:R-:W-:Y:S01]  /*0890*/  ELECT P0, URZ, PT ;  /* 0x0000000000ff782f */ /* 0x000fe20003800000 */
[----:B------:R-:W3:Y:S02]  /*08a0*/  FENCE.VIEW.ASYNC.S ;  /* 0x00000000000073c6 */ /* 0x000ee40000000000 */
[----:B---3--:R3:W4:Y:S08]  /*08b0*/  SYNCS.EXCH.64 URZ, [UR9+0xc0], UR12 ;  /* 0x0000c00c09ff75b2 */ /* 0x0087300008000100 */
[----:B------:R3:W1:Y:S01]  /*08c0*/  SYNCS.EXCH.64 URZ, [UR9+0xc8], UR14 ;  /* 0x0000c80e09ff75b2 */ /* 0x0006620008000100 */
[----:B------:R-:W-:Y:S01]  /*08d0*/  NOP ;  /* 0x0000000000007918 */ /* 0x000fe20000000000 */
.L_x_11:
[----:B------:R-:W2:Y:S01]  /*08e0*/  SHFL.IDX PT, R0, R106, RZ, 0x1f ;  /* 0x00001fff6a007589 */ /* 0x000ea200000e0000 */
[----:B------:R-:W-:Y:S01]  /*08f0*/  NOP ;  /* 0x0000000000007918 */ /* 0x000fe20000000000 */
[----:B--2---:R-:W-:-:S13]  /*0900*/  ISETP.NE.AND P0, PT, R0, 0x3, PT ;  /* 0x000000030000780c */ /* 0x004fda0003f05270 */
[----:B------:R-:W-:Y:S05]  /*0910*/  @P0 BRA `(.L_x_12) ;  /* 0x00000000002c0947 */ /* 0x000fea0003800000 */
[----:B------:R-:W-:Y:S01]  /*0920*/  UMOV UR8, 0x400 ;  /* 0x0000040000087882 */ /* 0x000fe20000000000 */
[----:B------:R-:W-:Y:S01]  /*0930*/  UMOV UR6, 0x20 ;  /* 0x0000002000067882 */ /* 0x000fe20000000000 */
[----:B------:R-:W-:Y:S02]  /*0940*/  ULEA UR8, UR37, UR8, 0x18 ;  /* 0x0000000825087291 */ /* 0x000fe4000f8ec0ff */
[----:B---3--:R-:W-:-:S04]  /*0950*/  UIADD3 UR12, UPT, UPT, -UR6, 0x100000, URZ ;  /* 0x00100000060c7890 */ /* 0x008fc8000fffe1ff */
[----:B------:R-:W-:Y:S02]  /*0960*/  USHF.L.U32 UR13, UR12, 0xb, URZ ;  /* 0x0000000b0c0d7899 */ /* 0x000fe400080006ff */
[----:B------:R-:W-:Y:S01]  /*0970*/  USHF.L.U32 UR12, UR12, 0x1, URZ ;  /* 0x000000010c0c7899 */ /* 0x000fe200080006ff */
[----:B------:R-:W-:Y:S01]  /*0980*/  ELECT P0, URZ, PT ;  /* 0x0000000000ff782f */ /* 0x000fe20003800000 */
[----:B------:R-:W2:Y:S10]  /*0990*/  FENCE.VIEW.ASYNC.S ;  /* 0x00000000000073c6 */ /* 0x000eb40000000000 */
[----:B--2---:R2:W3:Y:S01]  /*09a0*/  SYNCS.EXCH.64 URZ, [UR8+0xd0], UR12 ;  /* 0x0000d00c08ff75b2 */ /* 0x0044e20008000100 */
[----:B------:R2:W1:Y:S01]  /*09b0*/  SYNCS.EXCH.64 URZ, [UR8+0xd8], UR12 ;  /* 0x0000d80c08ff75b2 */ /* 0x0004620008000100 */
[----:B------:R-:W-:Y:S01]  /*09c0*/  NOP ;  /* 0x0000000000007918 */ /* 0x000fe20000000000 */
.L_x_12:
[----:B------:R-:W4:Y:S01]  /*09d0*/  SHFL.IDX PT, R0, R106, RZ, 0x1f ;  /* 0x00001fff6a007589 */ /* 0x000f2200000e0000 */
[----:B------:R-:W-:Y:S01]  /*09e0*/  NOP ;  /* 0x0000000000007918 */ /* 0x000fe20000000000 */
[----:B----4-:R-:W-:-:S13]  /*09f0*/  ISETP.NE.AND P0, PT, R0, 0x4, PT ;  /* 0x000000040000780c */ /* 0x010fda0003f05270 */
[----:B------:R-:W-:Y:S05]  /*0a00*/  @P0 BRA `(.L_x_13) ;  /* 0x0000000000480947 */ /* 0x000fea0003800000 */
[----:B---3--:R-:W-:Y:S01]  /*0a10*/  UMOV UR9, 0x1e0 ;  /* 0x000001e000097882 */ /* 0x008fe20000000000 */
[----:B--2---:R-:W-:Y:S01]  /*0a20*/  UMOV UR8, 0x400 ;  /* 0x0000040000087882 */ /* 0x004fe20000000000 */
[----:B------:R-:W-:Y:S01]  /*0a30*/  USEL UR9, UR9, 0x1a0, UP5 ;  /* 0x000001a009097887 */ /* 0x000fe2000a800000 */
        /* <DEDUP_REMOVED lines=9> */
[----:B------:R-:W2:Y:S02]  /*0ad0*/  FENCE.VIEW.ASYNC.S ;  /* 0x00000000000073c6 */ /* 0x000ea40000000000 */
[----:B--2---:R4:W2:Y:S08]  /*0ae0*/  SYNCS.EXCH.64 URZ, [UR8+0xe0], UR12 ;  /* 0x0000e00c08ff75b2 */ /* 0x0048b00008000100 */
[----:B------:R4:W3:Y:S01]  /*0af0*/  SYNCS.EXCH.64 URZ, [UR8+0xf0], UR14 ;  /* 0x0000f00e08ff75b2 */ /* 0x0008e20008000100 */
[----:B------:R4:W1:Y:S01]  /*0b00*/  SYNCS.EXCH.64 URZ, [UR8+0xe8], UR12 ;  /* 0x0000e80c08ff75b2 */ /* 0x0008620008000100 */
[----:B------:R4:W1:Y:S02]  /*0b10*/  SYNCS.EXCH.64 URZ, [UR8+0xf8], UR14 ;  /* 0x0000f80e08ff75b2 */ /* 0x0008640008000100 */
[----:B----4-:R-:W-:Y:S01]  /*0b20*/  NOP ;  /* 0x0000000000007918 */ /* 0x010fe20000000000 */
.L_x_13:
[----:B------:R-:W4:Y:S01]  /*0b30*/  SHFL.IDX PT, R0, R106, RZ, 0x1f ;  /* 0x00001fff6a007589 */ /* 0x000f2200000e0000 */
[----:B------:R-:W-:Y:S01]  /*0b40*/  NOP ;  /* 0x0000000000007918 */ /* 0x000fe20000000000 */
[----:B----4-:R-:W-:-:S13]  /*0b50*/  ISETP.NE.AND P0, PT, R0, 0x5, PT ;  /* 0x000000050000780c */ /* 0x010fda0003f05270 */
[----:B------:R-:W-:Y:S05]  /*0b60*/  @P0 BRA `(.L_x_14) ;  /* 0x0000000000540947 */ /* 0x000fea0003800000 */
[----:B---3--:R-:W-:Y:S01]  /*0b70*/  UMOV UR9, 0x400 ;  /* 0x0000040000097882 */ /* 0x008fe20000000000 */
[----:B--2---:R-:W-:Y:S01]  /*0b80*/  UMOV UR8, 0x1 ;  /* 0x0000000100087882 */ /* 0x004fe20000000000 */
        /* <DEDUP_REMOVED lines=13> */
[----:B------:R4:W1:Y:S01]  /*0c60*/  SYNCS.EXCH.64 URZ, [UR9+0x128], UR14 ;  /* 0x0001280e09ff75b2 */ /* 0x0008620008000100 */
[----:B------:R4:W1:Y:S01]  /*0c70*/  SYNCS.EXCH.64 URZ, [UR9+0x110], UR12 ;  /* 0x0001100c09ff75b2 */ /* 0x0008620008000100 */
[----:B------:R4:W1:Y:S01]  /*0c80*/  SYNCS.EXCH.64 URZ, [UR9+0x130], UR14 ;  /* 0x0001300e09ff75b2 */ /* 0x0008620008000100 */
[----:B------:R4:W1:Y:S01]  /*0c90*/  SYNCS.EXCH.64 URZ, [UR9+0x118], UR12 ;  /* 0x0001180c09ff75b2 */ /* 0x0008620008000100 */
[----:B------:R4:W1:Y:S02]  /*0ca0*/  SYNCS.EXCH.64 URZ, [UR9+0x138], UR14 ;  /* 0x0001380e09ff75b2 */ /* 0x0008640008000100 */
[----:B----4-:R-:W-:Y:S01]  /*0cb0*/  NOP ;  /* 0x0000000000007918 */ /* 0x010fe20000000000 */
.L_x_14:
[----:B------:R-:W4:Y:S01]  /*0cc0*/  SHFL.IDX PT, R0, R106, RZ, 0x1f ;  /* 0x00001fff6a007589 */ /* 0x000f2200000e0000 */
[----:B------:R-:W-:Y:S01]  /*0cd0*/  ISETP.NE.OR P1, PT, RZ, UR10, !P1 ;  /* 0x0000000aff007c0c */ /* 0x000fe2000cf25670 */
[----:B------:R-:W-:Y:S01]  /*0ce0*/  NOP ;  /* 0x0000000000007918 */ /* 0x000fe20000000000 */
[----:B----4-:R-:W-:-:S13]  /*0cf0*/  ISETP.NE.AND P0, PT, R0, 0x3, PT ;  /* 0x000000030000780c */ /* 0x010fda0003f05270 */
[----:B------:R-:W-:Y:S05]  /*0d00*/  @P0 BRA `(.L_x_15) ;  /* 0x0000000000340947 */ /* 0x000fea0003800000 */
[----:B--2---:R-:W-:Y:S01]  /*0d10*/  UMOV UR8, 0x400 ;  /* 0x0000040000087882 */ /* 0x004fe20000000000 */
[----:B------:R-:W-:Y:S01]  /*0d20*/  UMOV UR6, 0x20 ;  /* 0x0000002000067882 */ /* 0x000fe20000000000 */
[----:B------:R-:W-:Y:S02]  /*0d30*/  ULEA UR8, UR37, UR8, 0x18 ;  /* 0x0000000825087291 */ /* 0x000fe4000f8ec0ff */
[----:B---3--:R-:W-:-:S04]  /*0d40*/  UIADD3 UR12, UPT, UPT, -UR6, 0x100000, URZ ;  /* 0x00100000060c7890 */ /* 0x008fc8000fffe1ff */
[----:B------:R-:W-:Y:S02]  /*0d50*/  USHF.L.U32 UR13, UR12, 0xb, URZ ;  /* 0x0000000b0c0d7899 */ /* 0x000fe400080006ff */
[----:B------:R-:W-:Y:S01]  /*0d60*/  USHF.L.U32 UR12, UR12, 0x1, URZ ;  /* 0x000000010c0c7899 */ /* 0x000fe200080006ff */
[----:B------:R-:W-:Y:S01]  /*0d70*/  ELECT P0, URZ, PT ;  /* 0x0000000000ff782f */ /* 0x000fe20003800000 */
[----:B------:R-:W2:Y:S10]  /*0d80*/  FENCE.VIEW.ASYNC.S ;  /* 0x00000000000073c6 */ /* 0x000eb40000000000 */
[----:B--2---:R4:W2:Y:S01]  /*0d90*/  SYNCS.EXCH.64 URZ, [UR8+0x140], UR12 ;  /* 0x0001400c08ff75b2 */ /* 0x0048a20008000100 */
[----:B------:R4:W3:Y:S01]  /*0da0*/  SYNCS.EXCH.64 URZ, [UR8+0x150], UR12 ;  /* 0x0001500c08ff75b2 */ /* 0x0008e20008000100 */
[----:B------:R4:W1:Y:S01]  /*0db0*/  SYNCS.EXCH.64 URZ, [UR8+0x148], UR12 ;  /* 0x0001480c08ff75b2 */ /* 0x0008620008000100 */
[----:B------:R4:W1:Y:S02]  /*0dc0*/  SYNCS.EXCH.64 URZ, [UR8+0x158], UR12 ;  /* 0x0001580c08ff75b2 */ /* 0x0008640008000100 */
[----:B----4-:R-:W-:Y:S01]  /*0dd0*/  NOP ;  /* 0x0000000000007918 */ /* 0x010fe20000000000 */
.L_x_15:
[----:B------:R-:W-:Y:S01]  /*0de0*/  VOTEU.ALL UP1, P1 ;  /* 0x0000000000ff7886 */ /* 0x000fe20000820000 */
[----:B--2---:R-:W2:Y:S01]  /*0df0*/  LDCU UR8, c[0x0][0x36c] ;  /* 0x00006d80ff0877ac */ /* 0x004ea20008000800 */
[----:B------:R-:W-:Y:S01]  /*0e00*/  NOP ;  /* 0x0000000000007918 */ /* 0x000fe20000000000 */
[----:B------:R-:W-:Y:S01]  /*0e10*/  LOP3.LUT R10, R103, 0x1f, RZ, 0xc0, !PT ;  /* 0x0000001f670a7812 */ /* 0x000fe200078ec0ff */
[----:B---3--:R-:W-:Y:S01]  /*0e20*/  UMOV UR12, 0x20 ;  /* 0x00000020000c7882 */ /* 0x008fe20000000000 */
[----:B------:R-:W-:Y:S01]  /*0e30*/  @!UP1 UMOV UR6, 0x400 ;  /* 0x0000040000069882 */ /* 0x000fe20000000000 */
[----:B------:R-:W-:-:S04]  /*0e40*/  @!UP1 UIADD3 UR12, UPT, UPT, -UR12, 0x100000, URZ ;  /* 0x001000000c0c9890 */ /* 0x000fc8000fffe1ff */
[----:B------:R-:W-:Y:S02]  /*0e50*/  @!UP1 USHF.L.U32 UR13, UR12, 0xb, URZ ;  /* 0x0000000b0c0d9899 */ /* 0x000fe400080006ff */
[----:B------:R-:W-:Y:S02]  /*0e60*/  @!UP1 USHF.L.U32 UR12, UR12, 0x1, URZ ;  /* 0x000000010c0c9899 */ /* 0x000fe400080006ff */
[----:B------:R-:W-:Y:S01]  /*0e70*/  @!UP1 ULEA UR6, UR37, UR6, 0x18 ;  /* 0x0000000625069291 */ /* 0x000fe2000f8ec0ff */
[----:B------:R-:W-:Y:S01]  /*0e80*/  VOTEU.ALL UP1, P1 ;  /* 0x0000000000ff7886 */ /* 0x000fe20000820000 */
[----:B------:R-:W-:Y:S01]  /*0e90*/  UISETP.NE.AND UP4, UPT, UR10, URZ, UPT ;  /* 0x000000ff0a00728c */ /* 0x000fe2000bf85270 */
[----:B------:R-:W3:Y:S09]  /*0ea0*/  FENCE.VIEW.ASYNC.S ;  /* 0x00000000000073c6 */ /* 0x000ef20000000000 */
[----:B---3--:R3:W4:Y:S01]  /*0eb0*/  @!UP1 SYNCS.EXCH.64 URZ, [UR6+0x160], UR12 ;  /* 0x0001600c06ff95b2 */ /* 0x0087220008000100 */
[----:B--2---:R-:W-:-:S09]  /*0ec0*/  UISETP.EQ.U32.AND UP1, UPT, UR8, 0x1, UPT ;  /* 0x000000010800788c */ /* 0x004fd2000bf22070 */
[----:B------:R-:W-:Y:S05]  /*0ed0*/  BRA.U !UP1, `(.L_x_16) ;  /* 0x0000000109087547 */ /* 0x000fea000b800000 */
[----:B-1--4-:R-:W-:Y:S01]  /*0ee0*/  UCGABAR_ARV ;  /* 0x00000000000079c7 */ /* 0x012fe20008000000 */
[----:B------:R-:W-:Y:S05]  /*0ef0*/  BRA `(.L_x_17) ;  /* 0x0000000000047947 */ /* 0x000fea0003800000 */
.L_x_16:
[----:B-1--4-:R-:W-:Y:S01]  /*0f00*/  NOP ;  /* 0x0000000000007918 */ /* 0x012fe20000000000 */
.L_x_17:
[----:B------:R-:W1:Y:S01]  /*0f10*/  S2R R98, SR_CTAID.Y ;  /* 0x0000000000627919 */ /* 0x000e620000002600 */
[----:B------:R-:W-:-:S05]  /*0f20*/  CS2R.32 R97, SR_CgaSize ;  /* 0x0000000000617805 */ /* 0x000fca0000008a00 */
[----:B------:R-:W-:-:S05]  /*0f30*/  IMAD R97, R97, -0xa0, RZ ;  /* 0xffffff6061617824 */ /* 0x000fca00078e02ff */
[----:B---3--:R-:W-:-:S14]  /*0f40*/  R2UR UR6, R97 ;  /* 0x00000000610672ca */ /* 0x008fdc00000e0000 */
[----:B------:R-:W2:Y:S01]  /*0f50*/  LDCU UR6, c[0x0][UR6+0x2b4] ;  /* 0x00005680060677ac */ /* 0x000ea20008000800 */
[----:B------:R-:W-:-:S05]  /*0f60*/  CS2R.32 R0, SR_CgaSize ;  /* 0x0000000000007805 */ /* 0x000fca0000008a00 */
[----:B------:R-:W-:-:S06]  /*0f70*/  IMAD R0, R0, -0xa0, RZ ;  /* 0xffffff6000007824 */ /* 0x000fcc00078e02ff */
[----:B------:R-:W3:Y:S01]  /*0f80*/  LDC R0, c[0x0][R0+0x2a4] ;  /* 0x0000a90000007b82 */ /* 0x000ee20000000800 */
[----:B------:R-:W-:Y:S01]  /*0f90*/  PRMT R8, RZ, 0x7610, R8 ;  /* 0x00007610ff087816 */ /* 0x000fe20000000008 */
[----:B------:R-:W4:Y:S01]  /*0fa0*/  S2R R11, SR_CTAID.X ;  /* 0x00000000000b7919 */ /* 0x000f220000002500 */
[----:B------:R-:W-:-:S05]  /*0fb0*/  CS2R.32 R97, SR_CgaSize ;  /* 0x0000000000617805 */ /* 0x000fca0000008a00 */
[----:B------:R-:W-:-:S05]  /*0fc0*/  IMAD R97, R97, -0xa0, RZ ;  /* 0xffffff6061617824 */ /* 0x000fca00078e02ff */
[----:B------:R-:W-:-:S14]  /*0fd0*/  R2UR UR8, R97 ;  /* 0x00000000610872ca */ /* 0x000fdc00000e0000 */
[----:B------:R-:W3:Y:S01]  /*0fe0*/  LDCU UR8, c[0x0][UR8+0x2b0] ;  /* 0x00005600080877ac */ /* 0x000ee20008000800 */
[----:B------:R-:W-:Y:S01]  /*0ff0*/  UISETP.NE.AND UP2, UPT, UR10, 0x2, UPT ;  /* 0x000000020a00788c */ /* 0x000fe2000bf45270 */
[----:B------:R-:W2:Y:S01]  /*1000*/  LDC R9, c[0x0][0xb24] ;  /* 0x0002c900ff097b82 */ /* 0x000ea20000000800 */
[----:B------:R-:W-:-:S05]  /*1010*/  CS2R.32 R2, SR_CgaSize ;  /* 0x0000000000027805 */ /* 0x000fca0000008a00 */
[----:B------:R-:W-:-:S06]  /*1020*/  IMAD R2, R2, -0xa0, RZ ;  /* 0xffffff6002027824 */ /* 0x000fcc00078e02ff */
[----:B------:R-:W3:Y:S08]  /*1030*/  LDC R2, c[0x0][R2+0x2a0] ;  /* 0x0000a80002027b82 */ /* 0x000ef00000000800 */
[----:B------:R-:W3:Y:S01]  /*1040*/  LDC R40, c[0x0][0xb24] ;  /* 0x0002c900ff287b82 */ /* 0x000ee20000000800 */
[----:B-1----:R-:W-:-:S07]  /*1050*/  I2FP.F32.U32 R3, R98 ;  /* 0x0000006200037245 */ /* 0x002fce0000201000 */
[----:B------:R-:W1:Y:S01]  /*1060*/  S2UR UR36, SR_CTAID.Z ;  /* 0x00000000002479c3 */ /* 0x000e620000002700 */
[----:B--2---:R-:W-:Y:S01]  /*1070*/  ISETP.GE.AND P0, PT, R9, 0x1, PT ;  /* 0x000000010900780c */ /* 0x004fe20003f06270 */
[----:B----4-:R-:W-:Y:S01]  /*1080*/  IMAD.MOV.U32 R97, RZ, RZ, R11 ;  /* 0x000000ffff617224 */ /* 0x010fe200078e000b */
[----:B------:R-:W-:Y:S01]  /*1090*/  I2FP.F32.U32 R4, R11 ;  /* 0x0000000b00047245 */ /* 0x000fe20000201000 */
[----:B------:R-:W-:Y:S01]  /*10a0*/  FMUL R3, R3, UR6 ;  /* 0x0000000603037c20 */ /* 0x000fe20008400000 */
[----:B------:R-:W2:Y:S03]  /*10b0*/  LDCU UR6, c[0x0][0xb30] ;  /* 0x00016600ff0677ac */ /* 0x000ea60008000800 */
[----:B---3--:R-:W-:Y:S01]  /*10c0*/  FMUL R4, R4, UR8 ;  /* 0x0000000804047c20 */ /* 0x008fe20008400000 */
[----:B------:R-:W3:Y:S08]  /*10d0*/  F2I.U32.TRUNC.NTZ R81, R3 ;  /* 0x0000000300517305 */ /* 0x000ef0000020f000 */
[----:B------:R-:W4:Y:S01]  /*10e0*/  F2I.U32.TRUNC.NTZ R96, R4 ;  /* 0x0000000400607305 */ /* 0x000f22000020f000 */
[----:B--2---:R-:W-:Y:S01]  /*10f0*/  UISETP.NE.AND UP3, UPT, UR6, 0x1, UPT ;  /* 0x000000010600788c */ /* 0x004fe2000bf65270 */
[----:B---3--:R-:W-:-:S05]  /*1100*/  IADD3 R81, PT, PT, -R81, RZ, RZ ;  /* 0x000000ff51517210 */ /* 0x008fca0007ffe1ff */
[----:B------:R-:W-:Y:S01]  /*1110*/  IMAD R81, R0, R81, R98 ;  /* 0x0000005100517224 */ /* 0x000fe200078e0262 */
[----:B------:R-:W-:Y:S01]  /*1120*/  PRMT R0, RZ, 0x7610, R0 ;  /* 0x00007610ff007816 */ /* 0x000fe20000000000 */
[----:B----4-:R-:W-:-:S04]  /*1130*/  IMAD.MOV R96, RZ, RZ, -R96 ;  /* 0x000000ffff607224 */ /* 0x010fc800078e0a60 */
[----:B------:R-:W-:Y:S01]  /*1140*/  IMAD R96, R2, R96, R11 ;  /* 0x0000006002607224 */ /* 0x000fe200078e020b */
[----:B-1----:R-:W-:Y:S06]  /*1150*/  BRA.U UP4, `(.L_x_18) ;  /* 0x0000000104247547 */ /* 0x002fec000b800000 */
[----:B------:R-:W-:Y:S01]  /*1160*/  ISETP.NE.AND P1, PT, R81, RZ, PT ;  /* 0x000000ff5100720c */ /* 0x000fe20003f25270 */
[----:B------:R-:W-:Y:S01]  /*1170*/  IMAD.MOV.U32 R0, RZ, RZ, 0x3 ;  /* 0x00000003ff007424 */ /* 0x000fe200078e00ff */
[C---:B------:R-:W-:Y:S02]  /*1180*/  LOP3.LUT R3, R96.reuse, 0xfffffffe, RZ, 0xc0, !PT ;  /* 0xfffffffe60037812 */ /* 0x040fe400078ec0ff */
[----:B------:R-:W-:Y:S02]  /*1190*/  ISETP.LT.U32.OR P1, PT, R96, 0x2, !P1 ;  /* 0x000000026000780c */ /* 0x000fe40004f21470 */
[----:B------:R-:W-:Y:S02]  /*11a0*/  SHF.L.U32 R0, R0, R3, RZ ;  /* 0x0000000300007219 */ /* 0x000fe400000006ff */
[----:B------:R-:W-:Y:S02]  /*11b0*/  SEL R5, RZ, 0x1, !P1 ;  /* 0x00000001ff057807 */ /* 0x000fe40004800000 */
[----:B------:R-:W-:-:S05]  /*11c0*/  SEL R2, RZ, 0x2, !P1 ;  /* 0x00000002ff027807 */ /* 0x000fca0004800000 */
[----:B------:R-:W-:-:S05]  /*11d0*/  IMAD.IADD R2, R5, 0x1, R2 ;  /* 0x0000000105027824 */ /* 0x000fca00078e0202 */
[----:B------:R-:W-:Y:S02]  /*11e0*/  PRMT R8, R2, 0x7610, R8 ;  /* 0x0000761002087816 */ /* 0x000fe40000000008 */
.L_x_18:
[----:B------:R-:W-:Y:S05]  /*11f0*/  @!P0 BRA `(.L_x_19) ;  /* 0x0000000000b88947 */ /* 0x000fea0003800000 */
[----:B------:R-:W1:Y:S01]  /*1200*/  LDC.64 R4, c[0x0][0xb18] ;  /* 0x0002c600ff047b82 */ /* 0x000e620000000a00 */
[----:B------:R-:W-:-:S07]  /*1210*/  ISETP.NE.AND P0, PT, R9, 0x1, PT ;  /* 0x000000010900780c */ /* 0x000fce0003f05270 */
[----:B------:R-:W2:Y:S08]  /*1220*/  LDC R14, c[0x0][0xb0c] ;  /* 0x0002c300ff0e7b82 */ /* 0x000eb00000000800 */
[----:B------:R-:W3:Y:S08]  /*1230*/  LDC R13, c[0x0][0x370] ;  /* 0x0000dc00ff0d7b82 */ /* 0x000ef00000000800 */
[----:B------:R-:W4:Y:S01]  /*1240*/  LDC R16, c[0x0][0x374] ;  /* 0x0000dd00ff107b82 */ /* 0x000f220000000800 */
[----:B-1----:R-:W-:-:S07]  /*1250*/  ISETP.NE.AND P1, PT, R4, 0x1, PT ;  /* 0x000000010400780c */ /* 0x002fce0003f25270 */
[----:B------:R-:W3:Y:S01]  /*1260*/  LDC.64 R6, c[0x0][0xb10] ;  /* 0x0002c400ff067b82 */ /* 0x000ee20000000a00 */
[----:B--2---:R-:W-:-:S07]  /*1270*/  ISETP.NE.AND P2, PT, R14, 0x1, PT ;  /* 0x000000010e00780c */ /* 0x004fce0003f45270 */
[----:B------:R-:W1:Y:S08]  /*1280*/  LDC R12, c[0x0][0xb20] ;  /* 0x0002c800ff0c7b82 */ /* 0x000e700000000800 */
[----:B------:R-:W2:Y:S01]  /*1290*/  LDC.64 R2, c[0x0][0xb28] ;  /* 0x0002ca00ff027b82 */ /* 0x000ea20000000a00 */
[----:B----4-:R-:W-:-:S04]  /*12a0*/  IMAD.HI.U32 R15, R16, R5, RZ ;  /* 0x00000005100f7227 */ /* 0x010fc800078e00ff */
[----:B------:R-:W-:-:S04]  /*12b0*/  IMAD.HI.U32 R5, R98, R5, RZ ;  /* 0x0000000562057227 */ /* 0x000fc800078e00ff */
[----:B---3--:R-:W-:-:S04]  /*12c0*/  IMAD.HI.U32 R18, R13, R6, RZ ;  /* 0x000000060d127227 */ /* 0x008fc800078e00ff */
[C---:B------:R-:W-:Y:S01]  /*12d0*/  IMAD.HI.U32 R20, R11.reuse, R6, RZ ;  /* 0x000000060b147227 */ /* 0x040fe200078e00ff */
[-C--:B------:R-:W-:Y:S02]  /*12e0*/  @P2 SHF.R.U32.HI R13, RZ, R7.reuse, R18 ;  /* 0x00000007ff0d2219 */ /* 0x080fe40000011612 */
[-C--:B-1----:R-:W-:Y:S02]  /*12f0*/  @P1 SHF.R.U32.HI R16, RZ, R12.reuse, R15 ;  /* 0x0000000cff101219 */ /* 0x082fe4000001160f */
[----:B------:R-:W-:Y:S02]  /*1300*/  SHF.R.U32.HI R5, RZ, R12, R5 ;  /* 0x0000000cff057219 */ /* 0x000fe40000011605 */
[----:B------:R-:W-:Y:S02]  /*1310*/  SHF.R.U32.HI R20, RZ, R7, R20 ;  /* 0x00000007ff147219 */ /* 0x000fe40000011614 */
[----:B------:R-:W-:Y:S01]  /*1320*/  SEL R5, R98, R5, !P1 ;  /* 0x0000000562057207 */ /* 0x000fe20004800000 */
[----:B--2---:R-:W-:Y:S01]  /*1330*/  IMAD.HI.U32 R18, R16, R2, RZ ;  /* 0x0000000210127227 */ /* 0x004fe200078e00ff */
[----:B------:R-:W-:-:S02]  /*1340*/  SEL R97, R11, R20, !P2 ;  /* 0x000000140b617207 */ /* 0x000fc40005000000 */
[----:B------:R-:W-:Y:S01]  /*1350*/  IADD3 R7, PT, PT, -R5, RZ, RZ ;  /* 0x000000ff05077210 */ /* 0x000fe20007ffe1ff */
[----:B------:R-:W-:Y:S01]  /*1360*/  IMAD.HI.U32 R6, R13, R2, RZ ;  /* 0x000000020d067227 */ /* 0x000fe200078e00ff */
[----:B------:R-:W-:-:S03]  /*1370*/  @P0 SHF.R.U32.HI R16, RZ, R3, R18 ;  /* 0x00000003ff100219 */ /* 0x000fc60000011612 */
[----:B------:R-:W-:Y:S01]  /*1380*/  IMAD R7, R4, R7, R98 ;  /* 0x0000000704077224 */ /* 0x000fe200078e0262 */
[----:B------:R-:W-:Y:S01]  /*1390*/  @P0 SHF.R.U32.HI R13, RZ, R3, R6 ;  /* 0x00000003ff0d0219 */ /* 0x000fe20000011606 */
[----:B------:R-:W-:-:S04]  /*13a0*/  IMAD R16, R16, R9, RZ ;  /* 0x0000000910107224 */ /* 0x000fc800078e02ff */
[----:B------:R-:W-:Y:S01]  /*13b0*/  IMAD R6, R13, R9, RZ ;  /* 0x000000090d067224 */ /* 0x000fe200078e02ff */
[----:B------:R-:W-:-:S04]  /*13c0*/  ISETP.GE.AND P1, PT, R5, R16, PT ;  /* 0x000000100500720c */ /* 0x000fc80003f26270 */
[----:B------:R-:W-:Y:S01]  /*13d0*/  ISETP.GE.OR P1, PT, R97, R6, P1 ;  /* 0x000000066100720c */ /* 0x000fe20000f26670 */
[----:B------:R-:W-:-:S05]  /*13e0*/  IMAD.HI.U32 R6, R5, R2, RZ ;  /* 0x0000000205067227 */ /* 0x000fca00078e00ff */
[----:B------:R-:W-:-:S04]  /*13f0*/  SHF.R.U32.HI R6, RZ, R3, R6 ;  /* 0x00000003ff067219 */ /* 0x000fc80000011606 */
[----:B------:R-:W-:-:S03]  /*1400*/  SEL R6, R5, R6, !P0 ;  /* 0x0000000605067207 */ /* 0x000fc60004000000 */
[----:B------:R-:W-:Y:S01]  /*1410*/  @!P1 IMAD.HI.U32 R12, R97, R2, RZ ;  /* 0x00000002610c9227 */ /* 0x000fe200078e00ff */
[----:B------:R-:W-:-:S04]  /*1420*/  IADD3 R2, PT, PT, -R6, RZ, RZ ;  /* 0x000000ff06027210 */ /* 0x000fc80007ffe1ff */
[----:B------:R-:W-:Y:S01]  /*1430*/  @!P1 SHF.R.U32.HI R12, RZ, R3, R12 ;  /* 0x00000003ff0c9219 */ /* 0x000fe2000001160c */
[----:B------:R-:W-:-:S03]  /*1440*/  IMAD R2, R9, R2, R5 ;  /* 0x0000000209027224 */ /* 0x000fc600078e0205 */
[----:B------:R-:W-:-:S05]  /*1450*/  @!P1 SEL R3, R97, R12, !P0 ;  /* 0x0000000c61039207 */ /* 0x000fca0004000000 */
[--C-:B------:R-:W-:Y:S02]  /*1460*/  @!P1 IMAD.IADD R6, R6, 0x1, -R3.reuse ;  /* 0x0000000106069824 */ /* 0x100fe400078e0a03 */
[----:B------:R-:W-:Y:S01]  /*1470*/  @!P1 IMAD R3, R2, R13, R3 ;  /* 0x0000000d02039224 */ /* 0x000fe200078e0203 */
[----:B------:R-:W-:Y:S01]  /*1480*/  IADD3 R2, PT, PT, -R97, RZ, RZ ;  /* 0x000000ff61027210 */ /* 0x000fe20007ffe1ff */
[----:B------:R-:W-:Y:S02]  /*1490*/  @!P1 IMAD R5, R6, R9, R97 ;  /* 0x0000000906059224 */ /* 0x000fe400078e0261 */
[----:B------:R-:W-:Y:S02]  /*14a0*/  @!P1 IMAD.MOV.U32 R97, RZ, RZ, R3 ;  /* 0x000000ffff619224 */ /* 0x000fe400078e0003 */
[----:B------:R-:W-:Y:S02]  /*14b0*/  IMAD R2, R14, R2, R11 ;  /* 0x000000020e027224 */ /* 0x000fe400078e020b */
[----:B------:R-:W-:-:S02]  /*14c0*/  IMAD R98, R5, R4, R7 ;  /* 0x0000000405627224 */ /* 0x000fc400078e0207 */
[----:B------:R-:W-:Y:S02]  /*14d0*/  IMAD R97, R97, R14, R2 ;  /* 0x0000000e61617224 */ /* 0x000fe400078e0202 */
.L_x_19:
[----:B------:R-:W-:Y:S05]  /*14e0*/  BRA.U UP3, `(.L_x_20) ;  /* 0x0000000103407547 */ /* 0x000fea000b800000 */
[----:B------:R-:W1:Y:S08]  /*14f0*/  LDC.64 R4, c[0x0][0xb10] ;  /* 0x0002c400ff047b82 */ /* 0x000e700000000a00 */
[----:B------:R-:W2:Y:S08]  /*1500*/  LDC.64 R2, c[0x0][0xb18] ;  /* 0x0002c600ff027b82 */ /* 0x000eb00000000a00 */
[----:B------:R-:W3:Y:S08]  /*1510*/  LDC R6, c[0x0][0xb20] ;  /* 0x0002c800ff067b82 */ /* 0x000ef00000000800 */
[----:B------:R-:W4:Y:S01]  /*1520*/  LDC R12, c[0x0][0xb0c] ;  /* 0x0002c300ff0c7b82 */ /* 0x000f220000000800 */
[----:B-1----:R-:W-:-:S05]  /*1530*/  IMAD.HI.U32 R4, R97, R4, RZ ;  /* 0x0000000461047227 */ /* 0x002fca00078e00ff */
[----:B------:R-:W-:Y:S01]  /*1540*/  SHF.R.U32.HI R4, RZ, R5, R4 ;  /* 0x00000005ff047219 */ /* 0x000fe20000011604 */
[----:B--2---:R-:W-:Y:S01]  /*1550*/  IMAD.HI.U32 R3, R98, R3, RZ ;  /* 0x0000000362037227 */ /* 0x004fe200078e00ff */
[----:B------:R-:W-:-:S04]  /*1560*/  ISETP.NE.AND P0, PT, R2, 0x1, PT ;  /* 0x000000010200780c */ /* 0x000fc80003f05270 */
[----:B---3--:R-:W-:-:S04]  /*1570*/  SHF.R.U32.HI R3, RZ, R6, R3 ;  /* 0x00000006ff037219 */ /* 0x008fc80000011603 */
[----:B------:R-:W-:Y:S02]  /*1580*/  SEL R3, R98, R3, !P0 ;  /* 0x0000000362037207 */ /* 0x000fe40004000000 */
[----:B----4-:R-:W-:-:S04]  /*1590*/  ISETP.NE.AND P1, PT, R12, 0x1, PT ;  /* 0x000000010c00780c */ /* 0x010fc80003f25270 */
[----:B------:R-:W-:-:S05]  /*15a0*/  SEL R6, R97, R4, !P1 ;  /* 0x0000000461067207 */ /* 0x000fca0004800000 */
[----:B------:R-:W-:Y:S02]  /*15b0*/  IMAD.IADD R4, R3, 0x1, -R6 ;  /* 0x0000000103047824 */ /* 0x000fe400078e0a06 */
[----:B------:R-:W-:Y:S02]  /*15c0*/  IMAD.IADD R3, R6, 0x1, -R3 ;  /* 0x0000000106037824 */ /* 0x000fe400078e0a03 */
[----:B------:R-:W-:Y:S02]  /*15d0*/  IMAD R97, R4, R12, R97 ;  /* 0x0000000c04617224 */ /* 0x000fe400078e0261 */
[----:B------:R-:W-:Y:S02]  /*15e0*/  IMAD R98, R3, R2, R98 ;  /* 0x0000000203627224 */ /* 0x000fe400078e0262 */
.L_x_20:
[----:B------:R-:W-:Y:S05]  /*15f0*/  BRA.U !UP1, `(.L_x_21) ;  /* 0x00000001090c7547 */ /* 0x000fea000b800000 */
[----:B------:R-:W-:Y:S01]  /*1600*/  UCGABAR_WAIT ;  /* 0x0000000000007dc7 */ /* 0x000fe20008000000 */
[----:B------:R-:W-:Y:S01]  /*1610*/  CCTL.IVALL ;  /* 0x00000000ff00798f */ /* 0x000fe20002000000 */
[----:B------:R-:W-:Y:S05]  /*1620*/  BRA `(.L_x_22) ;  /* 0x0000000000047947 */ /* 0x000fea0003800000 */
.L_x_21:
[----:B------:R-:W-:Y:S06]  /*1630*/  BAR.SYNC.DEFER_BLOCKING 0x0 ;  /* 0x0000000000007b1d */ /* 0x000fec0000010000 */
.L_x_22:
[----:B------:R-:W-:Y:S05]  /*1640*/  BRA.U UP2, `(.L_x_23) ;  /* 0x0000001502d47547 */ /* 0x000fea000b800000 */
[----:B------:R-:W1:Y:S01]  /*1650*/  LDCU UR15, c[0x0][0x38c] ;  /* 0x00007180ff0f77ac */ /* 0x000e620008000800 */
[----:B------:R-:W2:Y:S01]  /*1660*/  LDC R9, c[0x0][0x370] ;  /* 0x0000dc00ff097b82 */ /* 0x000ea20000000800 */
[C---:B------:R-:W-:Y:S01]  /*1670*/  IMAD.SHL.U32 R17, R11.reuse, 0x10, RZ ;  /* 0x000000100b117824 */ /* 0x040fe200078e00ff */
[----:B------:R-:W-:Y:S01]  /*1680*/  PLOP3.LUT P1, PT, PT, PT, UP5, 0x80, 0x8 ;  /* 0x000000000008781c */ /* 0x000fe20003f2f058 */
[----:B------:R-:W-:Y:S01]  /*1690*/  UISETP.NE.AND UP1, UPT, UR10, URZ, UPT ;  /* 0x000000ff0a00728c */ /* 0x000fe2000bf25270 */
[----:B------:R-:W-:Y:S01]  /*16a0*/  ISETP.NE.AND P4, PT, R10, RZ, P5 ;  /* 0x000000ff0a00720c */ /* 0x000fe20002f85270 */
[----:B------:R-:W-:Y:S01]  /*16b0*/  IMAD.SHL.U32 R16, R11, 0x80, RZ ;  /* 0x000000800b107824 */ /* 0x000fe200078e00ff */
[----:B------:R-:W-:Y:S01]  /*16c0*/  PLOP3.LUT P1, PT, P1, PT, PT, 0x8, 0x80 ;  /* 0x000000000080781c */ /* 0x000fe20000f2e170 */
[----:B------:R-:W-:Y:S01]  /*16d0*/  IMAD.MOV.U32 R15, RZ, RZ, 0x1 ;  /* 0x00000001ff0f7424 */ /* 0x000fe200078e00ff */
[----:B------:R-:W3:Y:S01]  /*16e0*/  LDC R0, c[0x0][0x374] ;  /* 0x0000dd00ff007b82 */ /* 0x000ee20000000800 */
[----:B------:R-:W-:Y:S01]  /*16f0*/  IMAD.MOV.U32 R14, RZ, RZ, RZ ;  /* 0x000000ffff0e7224 */ /* 0x000fe200078e00ff */
[----:B------:R-:W-:Y:S01]  /*1700*/  CS2R R12, SRZ ;  /* 0x00000000000c7805 */ /* 0x000fe2000001ff00 */
[----:B------:R-:W-:Y:S01]  /*1710*/  IMAD.MOV.U32 R10, RZ, RZ, 0x1 ;  /* 0x00000001ff0a7424 */ /* 0x000fe200078e00ff */
[----:B------:R-:W-:Y:S01]  /*1720*/  LOP3.LUT R17, R17, 0x10, RZ, 0xc0, !PT ;  /* 0x0000001011117812 */ /* 0x000fe200078ec0ff */
[----:B------:R-:W4:Y:S01]  /*1730*/  LDCU.64 UR24, c[0x0][0x348] ;  /* 0x00006900ff1877ac */ /* 0x000f220008000a00 */
[----:B-1----:R-:W-:-:S02]  /*1740*/  UIADD3 UR4, UPT, UPT, UR15, 0x7f, URZ ;  /* 0x0000007f0f047890 */ /* 0x002fc4000fffe0ff */
[----:B------:R-:W-:Y:S02]  /*1750*/  USEL UR7, UR7, 0x2, UP1 ;  /* 0x0000000207077887 */ /* 0x000fe40008800000 */
[----:B------:R-:W-:Y:S01]  /*1760*/  USHF.R.S32.HI UR22, URZ, 0x1f, UR4 ;  /* 0x0000001fff167899 */ /* 0x000fe20008011404 */
[----:B------:R-:W-:-:S03]  /*1770*/  UMOV UR13, URZ ;  /* 0x000000ff000d7c82 */ /* 0x000fc60008000000 */
[----:B------:R-:W-:Y:S02]  /*1780*/  ULEA.HI UR22, UR22, UR4, URZ, 0x7 ;  /* 0x0000000416167291 */ /* 0x000fe4000f8f38ff */
[----:B------:R-:W-:Y:S02]  /*1790*/  UIADD3 UR4, UPT, UPT, UR15, -0x1, URZ ;  /* 0xffffffff0f047890 */ /* 0x000fe4000fffe0ff */
[----:B------:R-:W-:Y:S02]  /*17a0*/  USHF.R.S32.HI UR22, URZ, 0x7, UR22 ;  /* 0x00000007ff167899 */ /* 0x000fe40008011416 */
[----:B------:R-:W-:Y:S02]  /*17b0*/  UISETP.GE.U32.AND UP2, UPT, UR4, -0xff, UPT ;  /* 0xffffff010400788c */ /* 0x000fe4000bf46070 */
[----:B------:R-:W-:Y:S02]  /*17c0*/  UISETP.LT.U32.AND UP0, UPT, UR22, 0xc, UPT ;  /* 0x0000000c1600788c */ /* 0x000fe4000bf01070 */
[----:B------:R-:W-:-:S02]  /*17d0*/  UIADD3 UR15, UPT, UPT, UR15, 0xfe, URZ ;  /* 0x000000fe0f0f7890 */ /* 0x000fc4000fffe0ff */
[----:B------:R-:W-:-:S04]  /*17e0*/  USEL UR21, UR22, 0xc, UP0 ;  /* 0x0000000c16157887 */ /* 0x000fc80008000000 */
[----:B------:R-:W-:Y:S02]  /*17f0*/  UIADD3 UR6, UPT, UPT, UR21, -0x1, URZ ;  /* 0xffffffff15067890 */ /* 0x000fe4000fffe0ff */
[----:B------:R-:W-:Y:S02]  /*1800*/  @UP2 UIADD3 UR6, UPT, UPT, UR21, URZ, URZ ;  /* 0x000000ff15062290 */ /* 0x000fe4000fffe0ff */
[----:B------:R-:W-:Y:S02]  /*1810*/  UIADD3 UR14, UPT, UPT, UR22, -UR21, URZ ;  /* 0x80000015160e7290 */ /* 0x000fe4000fffe0ff */
[----:B------:R-:W-:Y:S02]  /*1820*/  UIADD3 UR5, UPT, UPT, UR6, 0x1, URZ ;  /* 0x0000000106057890 */ /* 0x000fe4000fffe0ff */
[----:B--2-4-:R-:W-:-:S12]  /*1830*/  UIADD3 UR6, UPT, UPT, -UR6, URZ, URZ ;  /* 0x000000ff06067290 */ /* 0x014fd8000fffe1ff */
.L_x_43:
[----:B------:R-:W-:Y:S01]  /*1840*/  UISETP.NE.AND UP0, UPT, UR37, URZ, UPT ;  /* 0x000000ff2500728c */ /* 0x000fe2000bf05270 */
[----:B------:R-:W1:Y:S08]  /*1850*/  S2UR UR37, SR_CgaCtaId ;  /* 0x00000000002579c3 */ /* 0x000e700000008800 */
[----:B------:R-:W-:Y:S05]  /*1860*/  BRA.U UP0, `(.L_x_24) ;  /* 0x0000000100347547 */ /* 0x000fea000b800000 */
[----:B------:R-:W2:Y:S01]  /*1870*/  S2R R2, SR_CgaCtaId ;  /* 0x0000000000027919 */ /* 0x000ea20000008800 */
[----:B------:R-:W-:-:S04]  /*1880*/  MOV R3, 0x400 ;  /* 0x0000040000037802 */ /* 0x000fc80000000f00 */
[----:B--2---:R-:W-:Y:S02]  /*1890*/  LEA R3, R2, R3, 0x18 ;  /* 0x0000000302037211 */ /* 0x004fe400078ec0ff */
[----:B------:R-:W-:-:S03]  /*18a0*/  SHF.L.U32 R2, R10, 0x1f, RZ ;  /* 0x0000001f0a027819 */ /* 0x000fc600000006ff */
[----:B------:R-:W-:-:S04]  /*18b0*/  IMAD R3, R12, 0x8, R3 ;  /* 0x000000080c037824 */ /* 0x000fc800078e0203 */
[----:B------:R-:W2:Y:S02]  /*18c0*/  SYNCS.PHASECHK.TRANS64.TRYWAIT P0, [R3+URZ+0x150], R2 ;  /* 0x00015002030075a7 */ /* 0x000ea400080011ff */
[----:B--2---:R-:W-:Y:S05]  /*18d0*/  @!P0 BRA `(.L_x_25) ;  /* 0x0000005400508947 */ /* 0x004fea0003800000 */
.L_x_122:
[----:B------:R-:W-:Y:S01]  /*18e0*/  VIADD R12, R12, 0x1 ;  /* 0x000000010c0c7836 */ /* 0x000fe20000000000 */
[----:B------:R2:W-:Y:S04]  /*18f0*/  SYNCS.ARRIVE.TRANS64.A1T0 RZ, [R3+URZ+0x140], RZ ;  /* 0x000140ff03ff79a7 */ /* 0x0005e800081000ff */
[----:B------:R-:W-:-:S04]  /*1900*/  ISETP.NE.AND P0, PT, R12, 0x2, PT ;  /* 0x000000020c00780c */ /* 0x000fc80003f05270 */
[----:B------:R-:W-:Y:S02]  /*1910*/  SEL R12, R12, RZ, P0 ;  /* 0x000000ff0c0c7207 */ /* 0x000fe40000000000 */
[----:B--2---:R-:W-:-:S04]  /*1920*/  SEL R3, RZ, 0x1, P0 ;  /* 0x00000001ff037807 */ /* 0x004fc80000000000 */
[----:B------:R-:W-:-:S07]  /*1930*/  LOP3.LUT R10, R10, R3, RZ, 0x3c, !PT ;  /* 0x000000030a0a7212 */ /* 0x000fce00078e3cff */
.L_x_24:
[----:B------:R-:W-:Y:S01]  /*1940*/  UMOV UR4, 0x400 ;  /* 0x0000040000047882 */ /* 0x000fe20000000000 */
[----:B------:R-:W-:Y:S01]  /*1950*/  LEA.HI R3, R97, R97, RZ, 0x1 ;  /* 0x0000006161037211 */ /* 0x000fe200078f08ff */
[----:B-1----:R-:W-:Y:S01]  /*1960*/  ULEA UR4, UR37, UR4, 0x18 ;  /* 0x0000000425047291 */ /* 0x002fe2000f8ec0ff */
[----:B------:R-:W-:Y:S01]  /*1970*/  SHF.L.U32 R2, R15, 0x1f, RZ ;  /* 0x0000001f0f027819 */ /* 0x000fe200000006ff */
[----:B------:R-:W-:Y:S01]  /*1980*/  UISETP.GE.U32.AND UP0, UPT, UR15, 0xff, UPT ;  /* 0x000000ff0f00788c */ /* 0x000fe2000bf06070 */
[----:B------:R-:W-:Y:S01]  /*1990*/  R2UR UR35, R16 ;  /* 0x00000000102372ca */ /* 0x000fe200000e0000 */
[----:B------:R-:W-:Y:S01]  /*19a0*/  ULEA UR8, UR13, UR4, 0x3 ;  /* 0x000000040d087291 */ /* 0x000fe2000f8e18ff */
[----:B------:R-:W-:Y:S01]  /*19b0*/  IMAD.SHL.U32 R3, R3, 0x80, RZ ;  /* 0x0000008003037824 */ /* 0x000fe200078e00ff */
[----:B------:R-:W-:Y:S01]  /*19c0*/  R2UR UR11, R17 ;  /* 0x00000000110b72ca */ /* 0x000fe200000e0000 */
[----:B------:R-:W-:-:S03]  /*19d0*/  UMOV UR23, URZ ;  /* 0x000000ff00177c82 */ /* 0x000fc60008000000 */
[----:B------:R-:W-:-:S03]  /*19e0*/  LOP3.LUT R3, R3, 0xffffff00, RZ, 0xc0, !PT ;  /* 0xffffff0003037812 */ /* 0x000fc600078ec0ff */
[----:B------:R1:W2:Y:S01]  /*19f0*/  SYNCS.PHASECHK.TRANS64.TRYWAIT P0, [UR8+0x60], R2 ;  /* 0x00006002ff0075a7 */ /* 0x0002a20008001108 */
[----:B------:R-:W-:Y:S02]  /*1a00*/  R2UR UR9, R3 ;  /* 0x00000000030972ca */ /* 0x000fe400000e0000 */
[----:B------:R-:W-:-:S11]  /*1a10*/  R2UR UR8, R98 ;  /* 0x00000000620872ca */ /* 0x000fd600000e0000 */
[----:B------:R-:W-:Y:S02]  /*1a20*/  ULOP3.LUT UR35, UR9, 0x80, UR35, 0xf8, !UPT ;  /* 0x0000008009237892 */ /* 0x000fe4000f8ef823 */
[----:B------:R-:W-:Y:S01]  /*1a30*/  ULEA UR11, UR8, UR11, 0x5 ;  /* 0x0000000b080b7291 */ /* 0x000fe2000f8e28ff */
[----:B------:R-:W-:Y:S11]  /*1a40*/  BRA.U !UP0, `(.L_x_26) ;  /* 0x0000000108c07547 */ /* 0x000ff6000b800000 */
[----:B------:R-:W-:Y:S01]  /*1a50*/  UMOV UR16, UR6 ;  /* 0x0000000600107c82 */ /* 0x000fe20008000000 */
[----:B------:R-:W-:Y:S01]  /*1a60*/  UMOV UR17, UR13 ;  /* 0x0000000d00117c82 */ /* 0x000fe20008000000 */
[----:B------:R-:W-:-:S05]  /*1a70*/  UMOV UR34, URZ ;  /* 0x000000ff00227c82 */ /* 0x000fca0008000000 */
.L_x_32:
[----:B------:R-:W-:Y:S01]  /*1a80*/  ULEA UR33, UR17, UR4, 0x3 ;  /* 0x0000000411217291 */ /* 0x000fe2000f8e18ff */
[----:B------:R-:W-:Y:S01]  /*1a90*/  @P5 MOV R3, 0x9000 ;  /* 0x0000900000035802 */ /* 0x000fe20000000f00 */
[----:B-12-4-:R-:W-:Y:S10]  /*1aa0*/  @P0 BRA `(.L_x_27) ;  /* 0x00000000000c0947 */ /* 0x016ff40003800000 */
[----:B------:R-:W-:-:S04]  /*1ab0*/  SHF.L.U32 R5, R15, 0x1f, RZ ;  /* 0x0000001f0f057819 */ /* 0x000fc800000006ff */
[----:B------:R-:W2:Y:S02]  /*1ac0*/  SYNCS.PHASECHK.TRANS64.TRYWAIT P0, [UR33+0x60], R5 ;  /* 0x00006005ff0075a7 */ /* 0x000ea40008001121 */
[----:B--2---:R-:W-:Y:S05]  /*1ad0*/  @!P0 BRA `(.L_x_28) ;  /* 0x0000005000e48947 */ /* 0x004fea0003800000 */
.L_x_27:
[----:B------:R2:W-:Y:S01]  /*1ae0*/  @P5 SYNCS.ARRIVE.TRANS64 RZ, [UR33], R3 ;  /* 0x00000003ffff59a7 */ /* 0x0005e20008000021 */
[----:B------:R-:W-:Y:S02]  /*1af0*/  ULOP3.LUT UR8, UR7, 0x2, URZ, 0xfc, !UPT ;  /* 0x0000000207087892 */ /* 0x000fe4000f8efcff */
[----:B------:R-:W-:Y:S02]  /*1b00*/  UIADD3 UR16, UPT, UPT, UR16, 0x1, URZ ;  /* 0x0000000110107890 */ /* 0x000fe4000fffe0ff */
[----:B------:R-:W-:Y:S02]  /*1b10*/  UISETP.NE.AND UP0, UPT, UR8, 0x2, UPT ;  /* 0x000000020800788c */ /* 0x000fe4000bf05270 */
[----:B------:R-:W-:-:S07]  /*1b20*/  UISETP.NE.AND UP2, UPT, UR16, 0x1, UPT ;  /* 0x000000011000788c */ /* 0x000fce000bf45270 */
[----:B------:R-:W-:Y:S05]  /*1b30*/  BRA.U UP0, `(.L_x_29) ;  /* 0x0000000100047547 */ /* 0x000fea000b800000 */
[----:B------:R-:W-:Y:S05]  /*1b40*/  BPT.TRAP 0x1 ;  /* 0x000000040000795c */ /* 0x000fea0000300000 */
.L_x_29:
[----:B------:R-:W-:Y:S04]  /*1b50*/  BSSY.RECONVERGENT B0, `(.L_x_30) ;  /* 0x0000003000007945 */ /* 0x000fe80003800200 */
[----:B------:R-:W-:Y:S05]  /*1b60*/  @!P4 BRA `(.L_x_31) ;  /* 0x000000000004c947 */ /* 0x000fea0003800000 */
[----:B------:R-:W-:Y:S05]  /*1b70*/  BPT.TRAP 0x1 ;  /* 0x000000040000795c */ /* 0x000fea0000300000 */
.L_x_31:
[----:B------:R-:W-:Y:S05]  /*1b80*/  BSYNC.RECONVERGENT B0 ;  /* 0x0000000000007941 */ /* 0x000fea0003800200 */
.L_x_30:
[----:B------:R-:W-:Y:S02]  /*1b90*/  UIADD3 UR13, UPT, UPT, UR17, 0x1, URZ ;  /* 0x00000001110d7890 */ /* 0x000fe4000fffe0ff */
[----:B------:R-:W-:Y:S02]  /*1ba0*/  ULEA UR32, UR17, UR4, 0xe ;  /* 0x0000000411207291 */ /* 0x000fe4000f8e70ff */
[----:B------:R-:W-:Y:S02]  /*1bb0*/  UISETP.NE.AND UP0, UPT, UR13, 0xc, UPT ;  /* 0x0000000c0d00788c */ /* 0x000fe4000bf05270 */
[----:B------:R-:W-:Y:S02]  /*1bc0*/  UIADD3 UR28, UP1, UPT, UR24, 0x80, URZ ;  /* 0x00000080181c7890 */ /* 0x000fe4000ff3e0ff */
[----:B------:R-:W-:Y:S02]  /*1bd0*/  USEL UR9, URZ, 0x1, UP0 ;  /* 0x00000001ff097887 */ /* 0x000fe40008000000 */
[----:B------:R-:W-:-:S02]  /*1be0*/  USEL UR13, UR13, URZ, UP0 ;  /* 0x000000ff0d0d7287 */ /* 0x000fc40008000000 */
[----:B------:R-:W-:Y:S02]  /*1bf0*/  UIADD3 UR26, UP0, UPT, UR24, 0x180, URZ ;  /* 0x00000180181a7890 */ /* 0x000fe4000ff1e0ff */
[----:B------:R-:W-:Y:S01]  /*1c00*/  ULEA UR8, UR13, UR4, 0x3 ;  /* 0x000000040d087291 */ /* 0x000fe2000f8e18ff */
[----:B------:R-:W-:Y:S01]  /*1c10*/  LOP3.LUT R15, R15, UR9, RZ, 0x3c, !PT ;  /* 0x000000090f0f7c12 */ /* 0x000fe2000f8e3cff */
[----:B------:R-:W-:Y:S02]  /*1c20*/  ULOP3.LUT UR33, UR33, 0xfefffff8, URZ, 0xc0, !UPT ;  /* 0xfefffff821217892 */ /* 0x000fe4000f8ec0ff */
[----:B------:R-:W-:Y:S01]  /*1c30*/  UIADD3.X UR29, UPT, UPT, URZ, UR25, URZ, UP1, !UPT ;  /* 0x00000019ff1d7290 */ /* 0x000fe20008ffe4ff */
[----:B-1----:R-:W-:Y:S01]  /*1c40*/  SHF.L.U32 R2, R15, 0x1f, RZ ;  /* 0x0000001f0f027819 */ /* 0x002fe200000006ff */
[----:B------:R-:W-:Y:S02]  /*1c50*/  UIADD3 UR32, UPT, UPT, UR32, 0x2300, URZ ;  /* 0x0000230020207890 */ /* 0x000fe4000fffe0ff */
[----:B------:R-:W-:Y:S01]  /*1c60*/  UIADD3.X UR27, UPT, UPT, URZ, UR25, URZ, UP0, !UPT ;  /* 0x00000019ff1b7290 */ /* 0x000fe200087fe4ff */
[----:B------:R4:W1:Y:S01]  /*1c70*/  SYNCS.PHASECHK.TRANS64.TRYWAIT P0, [UR8+0x60], R2 ;  /* 0x00006002ff0075a7 */ /* 0x0008620008001108 */
[----:B------:R-:W-:Y:S01]  /*1c80*/  ULEA UR8, UR17, UR4, 0xb ;  /* 0x0000000411087291 */ /* 0x000fe2000f8e58ff */
[----:B------:R-:W-:Y:S01]  /*1c90*/  UMOV UR18, 0x0 ;  /* 0x0000000000127882 */ /* 0x000fe20000000000 */
[----:B------:R-:W-:-:S02]  /*1ca0*/  UMOV UR19, 0x10000000 ;  /* 0x1000000000137882 */ /* 0x000fc40000000000 */
[----:B------:R-:W-:Y:S01]  /*1cb0*/  UIADD3 UR8, UPT, UPT, UR8, 0x32300, URZ ;  /* 0x0003230008087890 */ /* 0x000fe2000fffe0ff */
[----:B------:R2:W-:Y:S01]  /*1cc0*/  UTMALDG.3D.2CTA [UR32], [UR28], desc[UR18] ;  /* 0x000012201c0075b4 */ /* 0x0005e20008211000 */
[----:B------:R-:W-:Y:S01]  /*1cd0*/  UMOV UR10, UR34 ;  /* 0x00000022000a7c82 */ /* 0x000fe20008000000 */
[----:B------:R-:W-:Y:S01]  /*1ce0*/  UMOV UR12, UR36 ;  /* 0x00000024000c7c82 */ /* 0x000fe20008000000 */
[----:B------:R-:W-:Y:S01]  /*1cf0*/  UMOV UR9, UR33 ;  /* 0x0000002100097c82 */ /* 0x000fe20008000000 */
[----:B------:R-:W-:Y:S01]  /*1d00*/  UMOV UR23, UR5 ;  /* 0x0000000500177c82 */ /* 0x000fe20008000000 */
[----:B------:R-:W-:-:S03]  /*1d10*/  UMOV UR17, UR13 ;  /* 0x0000000d00117c82 */ /* 0x000fc60008000000 */
[----:B------:R4:W-:Y:S01]  /*1d20*/  UTMALDG.3D.2CTA [UR8], [UR26], desc[UR18] ;  /* 0x000012081a0075b4 */ /* 0x0009e20008211000 */
[----:B--2---:R-:W-:Y:S01]  /*1d30*/  UIADD3 UR34, UPT, UPT, UR34, 0x80, URZ ;  /* 0x0000008022227890 */ /* 0x004fe2000fffe0ff */
[----:B------:R-:W-:Y:S11]  /*1d40*/  BRA.U UP2, `(.L_x_32) ;  /* 0xfffffffd024c7547 */ /* 0x000ff6000b83ffff */
.L_x_26:
[----:B----4-:R-:W-:Y:S01]  /*1d50*/  ULEA UR8, UR13, UR4, 0x3 ;  /* 0x000000040d087291 */ /* 0x010fe2000f8e18ff */
[----:B-1----:R-:W-:Y:S01]  /*1d60*/  SHF.L.U32 R2, R15, 0x1f, RZ ;  /* 0x0000001f0f027819 */ /* 0x002fe200000006ff */
[----:B------:R-:W-:Y:S01]  /*1d70*/  @!P1 SYNCS.ARRIVE.TRANS64.A1T0 RZ, [UR4+0xd8], RZ ;  /* 0x0000d8ffffff99a7 */ /* 0x000fe20008100004 */
[----:B------:R-:W-:-:S06]  /*1d80*/  UISETP.GT.AND UP0, UPT, UR22, UR21, UPT ;  /* 0x000000151600728c */ /* 0x000fcc000bf04270 */
[----:B--2---:R1:W2:Y:S03]  /*1d90*/  SYNCS.PHASECHK.TRANS64.TRYWAIT P0, [UR8+0x60], R2 ;  /* 0x00006002ff0075a7 */ /* 0x0042a60008001108 */
[----:B------:R-:W-:Y:S05]  /*1da0*/  BRA.U !UP0, `(.L_x_33) ;  /* 0x0000000108c07547 */ /* 0x000fea000b800000 */
[----:B------:R-:W-:Y:S01]  /*1db0*/  UIADD3 UR26, UPT, UPT, UR14, UR23, URZ ;  /* 0x000000170e1a7290 */ /* 0x000fe2000fffe0ff */
[----:B------:R-:W-:-:S11]  /*1dc0*/  UMOV UR27, UR13 ;  /* 0x0000000d001b7c82 */ /* 0x000fd60008000000 */
.L_x_39:
[----:B------:R-:W-:Y:S01]  /*1dd0*/  ULEA UR17, UR27, UR4, 0x3 ;  /* 0x000000041b117291 */ /* 0x000fe2000f8e18ff */
[----:B--2---:R-:W-:Y:S01]  /*1de0*/  @P5 MOV R3, 0x9000 ;  /* 0x0000900000035802 */ /* 0x004fe20000000f00 */
[----:B-12---:R-:W-:Y:S10]  /*1df0*/  @P0 BRA `(.L_x_34) ;  /* 0x00000000000c0947 */ /* 0x006ff40003800000 */
[----:B------:R-:W-:-:S04]  /*1e00*/  SHF.L.U32 R5, R15, 0x1f, RZ ;  /* 0x0000001f0f057819 */ /* 0x000fc800000006ff */
[----:B------:R-:W2:Y:S02]  /*1e10*/  SYNCS.PHASECHK.TRANS64.TRYWAIT P0, [UR17+0x60], R5 ;  /* 0x00006005ff0075a7 */ /* 0x000ea40008001111 */
[----:B--2---:R-:W-:Y:S05]  /*1e20*/  @!P0 BRA `(.L_x_35) ;  /* 0x0000005000288947 */ /* 0x004fea0003800000 */
.L_x_34:
[----:B------:R2:W-:Y:S01]  /*1e30*/  @P5 SYNCS.ARRIVE.TRANS64 RZ, [UR17], R3 ;  /* 0x00000003ffff59a7 */ /* 0x0005e20008000011 */
[----:B------:R-:W-:-:S04]  /*1e40*/  ULOP3.LUT UR8, UR7, 0x2, URZ, 0xfc, !UPT ;  /* 0x0000000207087892 */ /* 0x000fc8000f8efcff */
[----:B------:R-:W-:-:S09]  /*1e50*/  UISETP.NE.AND UP0, UPT, UR8, 0x2, UPT ;  /* 0x000000020800788c */ /* 0x000fd2000bf05270 */
[----:B------:R-:W-:Y:S05]  /*1e60*/  BRA.U UP0, `(.L_x_36) ;  /* 0x0000000100047547 */ /* 0x000fea000b800000 */
[----:B------:R-:W-:Y:S05]  /*1e70*/  BPT.TRAP 0x1 ;  /* 0x000000040000795c */ /* 0x000fea0000300000 */
.L_x_36:
[----:B------:R-:W-:Y:S04]  /*1e80*/  BSSY.RECONVERGENT B0, `(.L_x_37) ;  /* 0x0000003000007945 */ /* 0x000fe80003800200 */
[----:B------:R-:W-:Y:S05]  /*1e90*/  @!P4 BRA `(.L_x_38) ;  /* 0x000000000004c947 */ /* 0x000fea0003800000 */
[----:B------:R-:W-:Y:S05]  /*1ea0*/  BPT.TRAP 0x1 ;  /* 0x000000040000795c */ /* 0x000fea0000300000 */
.L_x_38:
[----:B------:R-:W-:Y:S05]  /*1eb0*/  BSYNC.RECONVERGENT B0 ;  /* 0x0000000000007941 */ /* 0x000fea0003800200 */
.L_x_37:
        /* <DEDUP_REMOVED lines=9> */
[----:B------:R-:W-:Y:S02]  /*1f50*/  USHF.L.U32 UR18, UR23, 0x7, URZ ;  /* 0x0000000717127899 */ /* 0x000fe400080006ff */
[----:B------:R-:W-:Y:S01]  /*1f60*/  ULOP3.LUT UR17, UR17, 0xfefffff8, URZ, 0xc0, !UPT ;  /* 0xfefffff811117892 */ /* 0x000fe2000f8ec0ff */
[----:B-1----:R-:W-:Y:S01]  /*1f70*/  SHF.L.U32 R2, R15, 0x1f, RZ ;  /* 0x0000001f0f027819 */ /* 0x002fe200000006ff */
[----:B------:R-:W-:Y:S02]  /*1f80*/  UIADD3 UR16, UPT, UPT, UR16, 0x2300, URZ ;  /* 0x0000230010107890 */ /* 0x000fe4000fffe0ff */
[----:B------:R-:W-:Y:S01]  /*1f90*/  UIADD3.X UR33, UPT, UPT, URZ, UR25, URZ, UP1, !UPT ;  /* 0x00000019ff217290 */ /* 0x000fe20008ffe4ff */
[----:B------:R4:W1:Y:S01]  /*1fa0*/  SYNCS.PHASECHK.TRANS64.TRYWAIT P0, [UR8+0x60], R2 ;  /* 0x00006002ff0075a7 */ /* 0x0008620008001108 */
[----:B------:R-:W-:-:S02]  /*1fb0*/  ULEA UR8, UR27, UR4, 0xb ;  /* 0x000000041b087291 */ /* 0x000fc4000f8e58ff */
[----:B------:R-:W-:Y:S02]  /*1fc0*/  UIADD3.X UR31, UPT, UPT, URZ, UR25, URZ, UP0, !UPT ;  /* 0x00000019ff1f7290 */ /* 0x000fe400087fe4ff */
[----:B------:R-:W-:Y:S01]  /*1fd0*/  UIADD3 UR8, UPT, UPT, UR8, 0x32300, URZ ;  /* 0x0003230008087890 */ /* 0x000fe2000fffe0ff */
[----:B------:R-:W-:Y:S01]  /*1fe0*/  UMOV UR28, 0x0 ;  /* 0x00000000001c7882 */ /* 0x000fe20000000000 */
[----:B------:R-:W-:Y:S01]  /*1ff0*/  UMOV UR29, 0x10000000 ;  /* 0x10000000001d7882 */ /* 0x000fe20000000000 */
[----:B------:R-:W-:Y:S01]  /*2000*/  UMOV UR19, UR35 ;  /* 0x0000002300137c82 */ /* 0x000fe20008000000 */
[----:B------:R-:W-:Y:S01]  /*2010*/  UMOV UR20, UR36 ;  /* 0x0000002400147c82 */ /* 0x000fe20008000000 */
[----:B------:R-:W-:Y:S01]  /*2020*/  UMOV UR12, UR36 ;  /* 0x00000024000c7c82 */ /* 0x000fe20008000000 */
[----:B------:R-:W-:Y:S01]  /*2030*/  UMOV UR9, UR17 ;  /* 0x0000001100097c82 */ /* 0x000fe20008000000 */
[----:B------:R-:W-:Y:S01]  /*2040*/  UMOV UR10, UR18 ;  /* 0x00000012000a7c82 */ /* 0x000fe20008000000 */
[----:B------:R4:W-:Y:S01]  /*2050*/  UTMALDG.3D.2CTA [UR16], [UR32], desc[UR28] ;  /* 0x00001c10200075b4 */ /* 0x0009e20008211000 */
[----:B------:R-:W-:Y:S01]  /*2060*/  UIADD3 UR23, UPT, UPT, UR23, 0x1, URZ ;  /* 0x0000000117177890 */ /* 0x000fe2000fffe0ff */
[----:B------:R-:W-:-:S03]  /*2070*/  UMOV UR27, UR13 ;  /* 0x0000000d001b7c82 */ /* 0x000fc60008000000 */
[----:B------:R-:W-:Y:S01]  /*2080*/  UISETP.NE.AND UP0, UPT, UR23, UR26, UPT ;  /* 0x0000001a1700728c */ /* 0x000fe2000bf05270 */
[----:B------:R4:W-:Y:S08]  /*2090*/  UTMALDG.3D.2CTA [UR8], [UR30], desc[UR28] ;  /* 0x00001c081e0075b4 */ /* 0x0009f00008211000 */
[----:B----4-:R-:W-:Y:S05]  /*20a0*/  BRA.U UP0, `(.L_x_39) ;  /* 0xfffffffd00487547 */ /* 0x010fea000b83ffff */
.L_x_33:
[C---:B-1----:R-:W-:Y:S01]  /*20b0*/  LEA R2, R14.reuse, UR4, 0x3 ;  /* 0x000000040e027c11 */ /* 0x042fe2000f8e18ff */
[----:B------:R-:W-:Y:S01]  /*20c0*/  NOP ;  /* 0x0000000000007918 */ /* 0x000fe20000000000 */
[----:B--2---:R-:W-:Y:S02]  /*20d0*/  SHF.L.U32 R3, R13, 0x1f, RZ ;  /* 0x0000001f0d037819 */ /* 0x004fe400000006ff */
[----:B------:R-:W-:Y:S02]  /*20e0*/  LEA R4, R14, UR4, 0x4 ;  /* 0x000000040e047c11 */ /* 0x000fe4000f8e20ff */
[----:B------:R-:W1:Y:S02]  /*20f0*/  SYNCS.PHASECHK.TRANS64.TRYWAIT P0, [R2+URZ+0xe0], R3 ;  /* 0x0000e003020075a7 */ /* 0x000e6400080011ff */
[----:B-1----:R-:W-:Y:S05]  /*2100*/  @!P0 BRA `(.L_x_40) ;  /* 0x0000004c00888947 */ /* 0x002fea0003800000 */
.L_x_125:
[----:B------:R-:W2:Y:S01]  /*2110*/  LDS.128 R4, [R4+0x170] ;  /* 0x0001700004047984 */ /* 0x000ea20000000c00 */
[----:B------:R-:W-:Y:S01]  /*2120*/  ISETP.GE.AND P0, PT, R40, 0x1, PT ;  /* 0x000000012800780c */ /* 0x000fe20003f06270 */
[----:B-1----:R-:W-:Y:S01]  /*2130*/  VIADD R2, R2, 0xf0 ;  /* 0x000000f002027836 */ /* 0x002fe20000000000 */
[----:B------:R-:W-:Y:S01]  /*2140*/  @!PT LDS RZ, [RZ] ;  /* 0x00000000fffff984 */ /* 0x000fe20000000800 */
[----:B------:R-:W-:Y:S01]  /*2150*/  @!PT LDS RZ, [RZ] ;  /* 0x00000000fffff984 */ /* 0x000fe20000000800 */
[----:B------:R-:W-:Y:S01]  /*2160*/  @!PT LDS RZ, [RZ] ;  /* 0x00000000fffff984 */ /* 0x000fe20000000800 */
[----:B------:R-:W-:Y:S01]  /*2170*/  @!PT LDS RZ, [RZ] ;  /* 0x00000000fffff984 */ /* 0x000fe20000000800 */
[----:B------:R1:W-:Y:S06]  /*2180*/  MEMBAR.ALL.CTA ;  /* 0x0000000000007992 */ /* 0x0003ec0000008000 */
[----:B-1----:R-:W1:Y:S01]  /*2190*/  FENCE.VIEW.ASYNC.S ;  /* 0x00000000000073c6 */ /* 0x002e620000000000 */
[----:B------:R-:W-:-:S04]  /*21a0*/  PRMT R2, RZ, 0x654, R2 ;  /* 0x00000654ff027816 */ /* 0x000fc80000000002 */
[----:B-1----:R1:W-:Y:S01]  /*21b0*/  SYNCS.ARRIVE.TRANS64.RED.A1T0 RZ, [R2+URZ], RZ ;  /* 0x000000ff02ff79a7 */ /* 0x0023e200081004ff */
[----:B--2---:R-:W-:-:S13]  /*21c0*/  LOP3.LUT P2, RZ, R6, 0x1, RZ, 0xc0, !PT ;  /* 0x0000000106ff7812 */ /* 0x004fda000784c0ff */
[----:B------:R-:W-:Y:S01]  /*21d0*/  @P2 SHF.R.U32.HI R3, RZ, 0x10, R5 ;  /* 0x00000010ff032819 */ /* 0x000fe20000011605 */
[----:B------:R-:W-:Y:S01]  /*21e0*/  VOTEU.ANY UP0, P2 ;  /* 0x0000000000ff7886 */ /* 0x000fe20001000100 */
[----:B------:R-:W-:Y:S02]  /*21f0*/  @P2 MOV R11, R4 ;  /* 0x00000004000b2202 */ /* 0x000fe40000000f00 */
[----:B------:R-:W-:Y:S02]  /*2200*/  @P2 R2UR.BROADCAST UR8, R3 ;  /* 0x00000000030822ca */ /* 0x000fe400008e0000 */
[----:B------:R-:W-:-:S11]  /*2210*/  @P2 LOP3.LUT R8, R5, 0xffff, RZ, 0xc0, !PT ;  /* 0x0000ffff05082812 */ /* 0x000fd600078ec0ff */
[----:B------:R-:W-:Y:S01]  /*2220*/  @UP0 UMOV UR36, UR8 ;  /* 0x0000000800240c82 */ /* 0x000fe20008000000 */
[----:B-1----:R-:W-:Y:S05]  /*2230*/  @!P0 BRA `(.L_x_41) ;  /* 0x0000000000b88947 */ /* 0x002fea0003800000 */
[----:B------:R-:W3:Y:S01]  /*2240*/  LDC.64 R4, c[0x0][0xb18] ;  /* 0x0002c600ff047b82 */ /* 0x000ee20000000a00 */
[----:B------:R-:W-:-:S07]  /*2250*/  ISETP.NE.AND P3, PT, R40, 0x1, PT ;  /* 0x000000012800780c */ /* 0x000fce0003f65270 */
[----:B------:R-:W1:Y:S08]  /*2260*/  LDC.64 R6, c[0x0][0xb10] ;  /* 0x0002c400ff067b82 */ /* 0x000e700000000a00 */
[----:B------:R-:W2:Y:S08]  /*2270*/  LDC R18, c[0x0][0xb20] ;  /* 0x0002c800ff127b82 */ /* 0x000eb00000000800 */
[----:B------:R-:W4:Y:S01]  /*2280*/  LDC R20, c[0x0][0xb0c] ;  /* 0x0002c300ff147b82 */ /* 0x000f220000000800 */
[----:B---3--:R-:W-:Y:S01]  /*2290*/  IMAD.HI.U32 R19, R0, R5, RZ ;  /* 0x0000000500137227 */ /* 0x008fe200078e00ff */
[----:B------:R-:W-:-:S03]  /*22a0*/  ISETP.NE.AND P0, PT, R4, 0x1, PT ;  /* 0x000000010400780c */ /* 0x000fc60003f05270 */
[----:B------:R-:W-:-:S03]  /*22b0*/  IMAD.HI.U32 R5, R8, R5, RZ ;  /* 0x0000000508057227 */ /* 0x000fc600078e00ff */
[----:B------:R-:W3:Y:S01]  /*22c0*/  LDC.64 R2, c[0x0][0xb28] ;  /* 0x0002ca00ff027b82 */ /* 0x000ee20000000a00 */
[----:B-1----:R-:W-:-:S04]  /*22d0*/  IMAD.HI.U32 R22, R9, R6, RZ ;  /* 0x0000000609167227 */ /* 0x002fc800078e00ff */
[----:B------:R-:W-:Y:S01]  /*22e0*/  IMAD.HI.U32 R24, R11, R6, RZ ;  /* 0x000000060b187227 */ /* 0x000fe200078e00ff */
[----:B------:R-:W-:Y:S02]  /*22f0*/  SHF.R.U32.HI R22, RZ, R7, R22 ;  /* 0x00000007ff167219 */ /* 0x000fe40000011616 */
[-C--:B--2---:R-:W-:Y:S02]  /*2300*/  SHF.R.U32.HI R19, RZ, R18.reuse, R19 ;  /* 0x00000012ff137219 */ /* 0x084fe40000011613 */
[----:B------:R-:W-:Y:S02]  /*2310*/  SHF.R.U32.HI R5, RZ, R18, R5 ;  /* 0x00000012ff057219 */ /* 0x000fe40000011605 */
[----:B------:R-:W-:Y:S02]  /*2320*/  SEL R19, R0, R19, !P0 ;  /* 0x0000001300137207 */ /* 0x000fe40004000000 */
[----:B------:R-:W-:Y:S02]  /*2330*/  SHF.R.U32.HI R24, RZ, R7, R24 ;  /* 0x00000007ff187219 */ /* 0x000fe40000011618 */
[----:B----4-:R-:W-:-:S02]  /*2340*/  ISETP.NE.AND P1, PT, R20, 0x1, PT ;  /* 0x000000011400780c */ /* 0x010fc40003f25270 */
[----:B------:R-:W-:Y:S02]  /*2350*/  SEL R5, R8, R5, !P0 ;  /* 0x0000000508057207 */ /* 0x000fe40004000000 */
[----:B------:R-:W-:Y:S02]  /*2360*/  SEL R21, R9, R22, !P1 ;  /* 0x0000001609157207 */ /* 0x000fe40004800000 */
[----:B------:R-:W-:Y:S01]  /*2370*/  SEL R7, R11, R24, !P1 ;  /* 0x000000180b077207 */ /* 0x000fe20004800000 */
[----:B---3--:R-:W-:-:S04]  /*2380*/  IMAD.HI.U32 R22, R19, R2, RZ ;  /* 0x0000000213167227 */ /* 0x008fc800078e00ff */
[----:B------:R-:W-:Y:S01]  /*2390*/  IMAD.HI.U32 R6, R21, R2, RZ ;  /* 0x0000000215067227 */ /* 0x000fe200078e00ff */
[----:B------:R-:W-:-:S04]  /*23a0*/  @P3 SHF.R.U32.HI R19, RZ, R3, R22 ;  /* 0x00000003ff133219 */ /* 0x000fc80000011616 */
[----:B------:R-:W-:Y:S01]  /*23b0*/  @P3 SHF.R.U32.HI R21, RZ, R3, R6 ;  /* 0x00000003ff153219 */ /* 0x000fe20000011606 */
[----:B------:R-:W-:-:S04]  /*23c0*/  IMAD R19, R40, R19, RZ ;  /* 0x0000001328137224 */ /* 0x000fc800078e02ff */
[----:B------:R-:W-:Y:S01]  /*23d0*/  IMAD R6, R40, R21, RZ ;  /* 0x0000001528067224 */ /* 0x000fe200078e02ff */
[C---:B------:R-:W-:Y:S02]  /*23e0*/  ISETP.GE.AND P0, PT, R5.reuse, R19, PT ;  /* 0x000000130500720c */ /* 0x040fe40003f06270 */
[----:B------:R-:W-:Y:S02]  /*23f0*/  IADD3 R19, PT, PT, -R5, RZ, RZ ;  /* 0x000000ff05137210 */ /* 0x000fe40007ffe1ff */
[----:B------:R-:W-:Y:S01]  /*2400*/  ISETP.GE.OR P0, PT, R7, R6, P0 ;  /* 0x000000060700720c */ /* 0x000fe20000706670 */
[----:B------:R-:W-:-:S04]  /*2410*/  IMAD.HI.U32 R6, R5, R2, RZ ;  /* 0x0000000205067227 */ /* 0x000fc800078e00ff */
[----:B------:R-:W-:Y:S01]  /*2420*/  IMAD R8, R4, R19, R8 ;  /* 0x0000001304087224 */ /* 0x000fe200078e0208 */
[----:B------:R-:W-:-:S04]  /*2430*/  SHF.R.U32.HI R6, RZ, R3, R6 ;  /* 0x00000003ff067219 */ /* 0x000fc80000011606 */
[----:B------:R-:W-:-:S03]  /*2440*/  SEL R6, R5, R6, !P3 ;  /* 0x0000000605067207 */ /* 0x000fc60005800000 */
[----:B------:R-:W-:-:S04]  /*2450*/  @!P0 IMAD.HI.U32 R18, R7, R2, RZ ;  /* 0x0000000207128227 */ /* 0x000fc800078e00ff */
[----:B------:R-:W-:Y:S01]  /*2460*/  IMAD.MOV R2, RZ, RZ, -R6 ;  /* 0x000000ffff027224 */ /* 0x000fe200078e0a06 */
[----:B------:R-:W-:-:S03]  /*2470*/  @!P0 SHF.R.U32.HI R18, RZ, R3, R18 ;  /* 0x00000003ff128219 */ /* 0x000fc60000011612 */
[----:B------:R-:W-:Y:S01]  /*2480*/  IMAD R2, R40, R2, R5 ;  /* 0x0000000228027224 */ /* 0x000fe200078e0205 */
        /* <DEDUP_REMOVED lines=9> */
.L_x_41:
[----:B------:R-:W1:Y:S02]  /*2520*/  LDCU UR8, c[0x0][0xb30] ;  /* 0x00016600ff0877ac */ /* 0x000e640008000800 */
[----:B-1----:R-:W-:-:S09]  /*2530*/  UISETP.NE.AND UP0, UPT, UR8, 0x1, UPT ;  /* 0x000000010800788c */ /* 0x002fd2000bf05270 */
[----:B------:R-:W-:Y:S05]  /*2540*/  BRA.U UP0, `(.L_x_42) ;  /* 0x0000000100407547 */ /* 0x000fea000b800000 */
[----:B------:R-:W1:Y:S08]  /*2550*/  LDC.64 R4, c[0x0][0xb10] ;  /* 0x0002c400ff047b82 */ /* 0x000e700000000a00 */
[----:B------:R-:W2:Y:S08]  /*2560*/  LDC.64 R2, c[0x0][0xb18] ;  /* 0x0002c600ff027b82 */ /* 0x000eb00000000a00 */
[----:B------:R-:W4:Y:S08]  /*2570*/  LDC R6, c[0x0][0xb20] ;  /* 0x0002c800ff067b82 */ /* 0x000f300000000800 */
[----:B------:R-:W3:Y:S01]  /*2580*/  LDC R18, c[0x0][0xb0c] ;  /* 0x0002c300ff127b82 */ /* 0x000ee20000000800 */
[----:B-1----:R-:W-:-:S05]  /*2590*/  IMAD.HI.U32 R4, R11, R4, RZ ;  /* 0x000000040b047227 */ /* 0x002fca00078e00ff */
[----:B------:R-:W-:Y:S01]  /*25a0*/  SHF.R.U32.HI R4, RZ, R5, R4 ;  /* 0x00000005ff047219 */ /* 0x000fe20000011604 */
[----:B--2---:R-:W-:Y:S01]  /*25b0*/  IMAD.HI.U32 R3, R8, R3, RZ ;  /* 0x0000000308037227 */ /* 0x004fe200078e00ff */
[----:B------:R-:W-:-:S04]  /*25c0*/  ISETP.NE.AND P0, PT, R2, 0x1, PT ;  /* 0x000000010200780c */ /* 0x000fc80003f05270 */
[----:B----4-:R-:W-:-:S04]  /*25d0*/  SHF.R.U32.HI R3, RZ, R6, R3 ;  /* 0x00000006ff037219 */ /* 0x010fc80000011603 */
[----:B------:R-:W-:Y:S02]  /*25e0*/  SEL R3, R8, R3, !P0 ;  /* 0x0000000308037207 */ /* 0x000fe40004000000 */
[----:B---3--:R-:W-:-:S04]  /*25f0*/  ISETP.NE.AND P1, PT, R18, 0x1, PT ;  /* 0x000000011200780c */ /* 0x008fc80003f25270 */
[----:B------:R-:W-:-:S05]  /*2600*/  SEL R4, R11, R4, !P1 ;  /* 0x000000040b047207 */ /* 0x000fca0004800000 */
[----:B------:R-:W-:Y:S02]  /*2610*/  IMAD.IADD R5, R3, 0x1, -R4 ;  /* 0x0000000103057824 */ /* 0x000fe400078e0a04 */
[----:B------:R-:W-:Y:S02]  /*2620*/  IMAD.IADD R3, R4, 0x1, -R3 ;  /* 0x0000000104037824 */ /* 0x000fe400078e0a03 */
[----:B------:R-:W-:Y:S02]  /*2630*/  IMAD R11, R5, R18, R11 ;  /* 0x00000012050b7224 */ /* 0x000fe400078e020b */
[----:B------:R-:W-:-:S07]  /*2640*/  IMAD R8, R3, R2, R8 ;  /* 0x0000000203087224 */ /* 0x000fce00078e0208 */
.L_x_42:
[----:B------:R-:W-:Y:S01]  /*2650*/  VIADD R14, R14, 0x1 ;  /* 0x000000010e0e7836 */ /* 0x000fe20000000000 */
[----:B------:R-:W-:Y:S01]  /*2660*/  PLOP3.LUT P1, PT, PT, PT, PT, 0x80, 0x8 ;  /* 0x000000000008781c */ /* 0x000fe20003f2f070 */
[----:B------:R-:W-:Y:S02]  /*2670*/  IMAD.IADD R97, R11, 0x1, R96 ;  /* 0x000000010b617824 */ /* 0x000fe400078e0260 */
[----:B------:R-:W-:Y:S01]  /*2680*/  IMAD.IADD R98, R8, 0x1, R81 ;  /* 0x0000000108627824 */ /* 0x000fe200078e0251 */
[----:B------:R-:W-:-:S04]  /*2690*/  ISETP.NE.AND P0, PT, R14, 0x2, PT ;  /* 0x000000020e00780c */ /* 0x000fc80003f05270 */
[----:B------:R-:W-:Y:S02]  /*26a0*/  SEL R2, RZ, 0x1, P0 ;  /* 0x00000001ff027807 */ /* 0x000fe40000000000 */
[----:B------:R-:W-:Y:S02]  /*26b0*/  SEL R14, R14, RZ, P0 ;  /* 0x000000ff0e0e7207 */ /* 0x000fe40000000000 */
[----:B------:R-:W-:Y:S01]  /*26c0*/  LOP3.LUT R13, R13, R2, RZ, 0x3c, !PT ;  /* 0x000000020d0d7212 */ /* 0x000fe200078e3cff */
[----:B------:R-:W-:Y:S06]  /*26d0*/  @P2 BRA `(.L_x_43) ;  /* 0xfffffff000582947 */ /* 0x000fec000383ffff */
[----:B------:R-:W-:Y:S01]  /*26e0*/  UIADD3 UR4, UPT, UPT, UR4, 0x60, URZ ;  /* 0x0000006004047890 */ /* 0x000fe2000fffe0ff */
[----:B------:R-:W-:-:S03]  /*26f0*/  SHF.L.U32 R3, R15, 0x1f, RZ ;  /* 0x0000001f0f037819 */ /* 0x000fc600000006ff */
[----:B------:R-:W-:-:S09]  /*2700*/  ULEA UR5, UR13, UR4, 0x3 ;  /* 0x000000040d057291 */ /* 0x000fd2000f8e18ff */
[----:B------:R-:W1:Y:S02]  /*2710*/  SYNCS.PHASECHK.TRANS64.TRYWAIT P0, [UR5], R3 ;  /* 0x00000003ff0075a7 */ /* 0x000e640008001105 */
[----:B-1----:R-:W-:Y:S05]  /*2720*/  @!P0 BRA `(.L_x_44) ;  /* 0x0000004800148947 */ /* 0x002fea0003800000 */
.L_x_127:
[----:B------:R-:W-:-:S04]  /*2730*/  UIADD3 UR6, UPT, UPT, UR13, 0x1, URZ ;  /* 0x000000010d067890 */ /* 0x000fc8000fffe0ff */
[----:B------:R-:W-:-:S04]  /*2740*/  UISETP.NE.AND UP0, UPT, UR6, 0xc, UPT ;  /* 0x0000000c0600788c */ /* 0x000fc8000bf05270 */
[----:B------:R-:W-:Y:S02]  /*2750*/  USEL UR7, URZ, 0x1, UP0 ;  /* 0x00000001ff077887 */ /* 0x000fe40008000000 */
[----:B------:R-:W-:-:S04]  /*2760*/  USEL UR6, UR6, URZ, UP0 ;  /* 0x000000ff06067287 */ /* 0x000fc80008000000 */
[----:B------:R-:W-:Y:S01]  /*2770*/  ULEA UR5, UR6, UR4, 0x3 ;  /* 0x0000000406057291 */ /* 0x000fe2000f8e18ff */
[----:B------:R-:W-:-:S04]  /*2780*/  LOP3.LUT R2, R15, UR7, RZ, 0x3c, !PT ;  /* 0x000000070f027c12 */ /* 0x000fc8000f8e3cff */
[----:B-1----:R-:W-:-:S04]  /*2790*/  SHF.L.U32 R3, R2, 0x1f, RZ ;  /* 0x0000001f02037819 */ /* 0x002fc800000006ff */
[----:B------:R-:W1:Y:S02]  /*27a0*/  SYNCS.PHASECHK.TRANS64.TRYWAIT P0, [UR5], R3 ;  /* 0x00000003ff0075a7 */ /* 0x000e640008001105 */
[----:B-1----:R-:W-:Y:S05]  /*27b0*/  @!P0 BRA `(.L_x_45) ;  /* 0x0000004800088947 */ /* 0x002fea0003800000 */
.L_x_129:
        /* <DEDUP_REMOVED lines=9> */
.L_x_131:
        /* <DEDUP_REMOVED lines=9> */
.L_x_133:
        /* <DEDUP_REMOVED lines=9> */
.L_x_135:
        /* <DEDUP_REMOVED lines=9> */
.L_x_137:
        /* <DEDUP_REMOVED lines=9> */
.L_x_139:
        /* <DEDUP_REMOVED lines=9> */
.L_x_141:
        /* <DEDUP_REMOVED lines=9> */
.L_x_143:
        /* <DEDUP_REMOVED lines=9> */
.L_x_145:
        /* <DEDUP_REMOVED lines=9> */
.L_x_147:
[----:B------:R-:W-:-:S04]  /*2cd0*/  UIADD3 UR6, UPT, UPT, UR6, 0x1, URZ ;  /* 0x0000000106067890 */ /* 0x000fc8000fffe0ff */
[----:B------:R-:W-:-:S04]  /*2ce0*/  UISETP.NE.AND UP0, UPT, UR6, 0xc, UPT ;  /* 0x0000000c0600788c */ /* 0x000fc8000bf05270 */
[----:B------:R-:W-:Y:S02]  /*2cf0*/  USEL UR5, URZ, 0x1, UP0 ;  /* 0x00000001ff057887 */ /* 0x000fe40008000000 */
[----:B------:R-:W-:-:S04]  /*2d00*/  USEL UR6, UR6, URZ, UP0 ;  /* 0x000000ff06067287 */ /* 0x000fc80008000000 */
[----:B------:R-:W-:Y:S01]  /*2d10*/  ULEA UR6, UR6, UR4, 0x3 ;  /* 0x0000000406067291 */ /* 0x000fe2000f8e18ff */
[----:B-1----:R-:W-:-:S04]  /*2d20*/  LOP3.LUT R3, R2, UR5, RZ, 0x3c, !PT ;  /* 0x0000000502037c12 */ /* 0x002fc8000f8e3cff */
[----:B------:R-:W-:Y:S01]  /*2d30*/  SHF.L.U32 R3, R3, 0x1f, RZ ;  /* 0x0000001f03037819 */ /* 0x000fe200000006ff */
[----:B---3--:R-:W-:-:S07]  /*2d40*/  IMAD.U32 R0, RZ, RZ, UR6 ;  /* 0x00000006ff007e24 */ /* 0x008fce000f8e00ff */
.L_x_55:
[----:B-1----:R1:W2:Y:S02]  /*2d50*/  SYNCS.PHASECHK.TRANS64.TRYWAIT P0, [R0+URZ], R3 ;  /* 0x00000003000075a7 */ /* 0x0022a400080011ff */
[----:B--2---:R-:W-:Y:S05]  /*2d60*/  @!P0 NANOSLEEP.SYNCS 0x989680 ;  /* 0x009896800000895d */ /* 0x004fea0003900000 */
[----:B------:R-:W2:Y:S02]  /*2d70*/  @!P0 SYNCS.PHASECHK.TRANS64 P0, [R0+URZ], R3 ;  /* 0x00000003000085a7 */ /* 0x000ea400080010ff */
[----:B--2---:R-:W-:Y:S05]  /*2d80*/  @P0 EXIT ;  /* 0x000000000000094d */ /* 0x004fea0003800000 */
[----:B------:R-:W-:Y:S05]  /*2d90*/  BRA `(.L_x_55) ;  /* 0xfffffffc00ec7947 */ /* 0x000fea000383ffff */
.L_x_23:
[----:B------:R-:W-:-:S04]  /*2da0*/  UISETP.NE.AND UP1, UPT, UR37, URZ, UPT ;  /* 0x000000ff2500728c */ /* 0x000fc8000bf25270 */
[----:B------:R-:W-:-:S09]  /*2db0*/  UISETP.NE.OR UP1, UPT, UR10, 0x1, UP1 ;  /* 0x000000010a00788c */ /* 0x000fd20008f25670 */
[----:B------:R-:W-:Y:S05]  /*2dc0*/  BRA.U UP1, `(.L_x_56) ;  /* 0x00000005014c7547 */ /* 0x000fea000b800000 */
[----:B------:R-:W-:Y:S01]  /*2dd0*/  HFMA2 R11, -RZ, RZ, 0, 0 ;  /* 0x00000000ff0b7431 */ /* 0x000fe200000001ff */
[----:B------:R-:W-:Y:S01]  /*2de0*/  ISETP.GE.U32.AND P2, PT, R10, 0x2, PT ;  /* 0x000000020a00780c */ /* 0x000fe20003f46070 */
[----:B------:R-:W-:Y:S01]  /*2df0*/  IMAD.MOV.U32 R12, RZ, RZ, 0x1 ;  /* 0x00000001ff0c7424 */ /* 0x000fe200078e00ff */
[----:B------:R-:W-:Y:S01]  /*2e00*/  CS2R R8, SRZ ;  /* 0x0000000000087805 */ /* 0x000fe2000001ff00 */
[----:B------:R-:W-:Y:S01]  /*2e10*/  IMAD.MOV.U32 R3, RZ, RZ, RZ ;  /* 0x000000ffff037224 */ /* 0x000fe200078e00ff */
[----:B------:R-:W-:Y:S01]  /*2e20*/  UMOV UR4, 0x400 ;  /* 0x0000040000047882 */ /* 0x000fe20000000000 */
[----:B------:R-:W-:Y:S01]  /*2e30*/  UMOV UR6, URZ ;  /* 0x000000ff00067c82 */ /* 0x000fe20008000000 */
[----:B------:R-:W-:-:S12]  /*2e40*/  ULEA UR37, UR37, UR4, 0x18 ;  /* 0x0000000425257291 */ /* 0x000fd8000f8ec0ff */
.L_x_60:
[----:B------:R-:W-:Y:S02]  /*2e50*/  LEA R0, R3, UR37, 0x3 ;  /* 0x0000002503007c11 */ /* 0x000fe4000f8e18ff */
[----:B------:R-:W-:-:S03]  /*2e60*/  SHF.L.U32 R5, R8, 0x1f, RZ ;  /* 0x0000001f08057819 */ /* 0x000fc600000006ff */
[----:B------:R-:W-:Y:S01]  /*2e70*/  VIADD R4, R0, 0x150 ;  /* 0x0000015000047836 */ /* 0x000fe20000000000 */
[----:B------:R-:W1:Y:S02]  /*2e80*/  SYNCS.PHASECHK.TRANS64.TRYWAIT P0, [R0+URZ+0x140], R5 ;  /* 0x00014005000075a7 */ /* 0x000e6400080011ff */
[----:B-1----:R-:W-:Y:S05]  /*2e90*/  @!P0 BRA `(.L_x_57) ;  /* 0x0000004400408947 */ /* 0x002fea0003800000 */
.L_x_148:
[----:B------:R-:W-:Y:S01]  /*2ea0*/  ULEA UR5, UR6, UR37, 0x3 ;  /* 0x0000002506057291 */ /* 0x000fe2000f8e18ff */
[----:B------:R-:W-:Y:S01]  /*2eb0*/  PRMT R4, RZ, 0x654, R4 ;  /* 0x00000654ff047816 */ /* 0x000fe20000000004 */
[----:B-1----:R-:W-:Y:S01]  /*2ec0*/  @!P2 IMAD.MOV.U32 R5, RZ, RZ, 0x10 ;  /* 0x00000010ff05a424 */ /* 0x002fe200078e00ff */
[----:B------:R-:W-:Y:S01]  /*2ed0*/  SHF.L.U32 R7, R12, 0x1f, RZ ;  /* 0x0000001f0c077819 */ /* 0x000fe200000006ff */
[----:B------:R-:W-:Y:S01]  /*2ee0*/  UIADD3 UR4, UPT, UPT, UR5, 0xe0, URZ ;  /* 0x000000e005047890 */ /* 0x000fe2000fffe0ff */
[----:B------:R1:W-:Y:S05]  /*2ef0*/  SYNCS.ARRIVE.TRANS64.RED.A1T0 RZ, [R4+URZ], RZ ;  /* 0x000000ff04ff79a7 */ /* 0x0003ea00081004ff */
[----:B------:R-:W-:Y:S01]  /*2f00*/  IMAD.U32 R13, RZ, RZ, UR4 ;  /* 0x00000004ff0d7e24 */ /* 0x000fe2000f8e00ff */
[----:B------:R-:W2:Y:S04]  /*2f10*/  SYNCS.PHASECHK.TRANS64.TRYWAIT P0, [UR5+0xf0], R7 ;  /* 0x0000f007ff0075a7 */ /* 0x000ea80008001105 */
[----:B------:R-:W-:Y:S01]  /*2f20*/  PRMT R13, R10, 0x654, R13 ;  /* 0x000006540a0d7816 */ /* 0x000fe2000000000d */
[----:B-12---:R-:W-:Y:S06]  /*2f30*/  @!P0 BRA `(.L_x_58) ;  /* 0x00000044002c8947 */ /* 0x006fec0003800000 */
.L_x_150:
[----:B------:R-:W-:Y:S01]  /*2f40*/  ULEA UR4, UR6, UR37, 0x4 ;  /* 0x0000002506047291 */ /* 0x000fe2000f8e20ff */
[----:B------:R-:W-:Y:S01]  /*2f50*/  SEL R2, R13, R2, !P2 ;  /* 0x000000020d027207 */ /* 0x000fe20005000000 */
[----:B------:R-:W-:Y:S01]  /*2f60*/  UIADD3 UR5, UPT, UPT, UR5, 0xe0, URZ ;  /* 0x000000e005057890 */ /* 0x000fe2000fffe0ff */
[----:B-1----:R-:W-:Y:S01]  /*2f70*/  LEA R0, R11, UR37, 0x3 ;  /* 0x000000250b007c11 */ /* 0x002fe2000f8e18ff */
[----:B------:R-:W-:Y:S01]  /*2f80*/  UIADD3 UR4, UPT, UPT, UR4, 0x170, URZ ;  /* 0x0000017004047890 */ /* 0x000fe2000fffe0ff */
[----:B------:R1:W-:Y:S01]  /*2f90*/  @!P2 SYNCS.ARRIVE.TRANS64.RED RZ, [R2+URZ], R5 ;  /* 0x0000000502ffa9a7 */ /* 0x0003e200080004ff */
[----:B------:R-:W-:Y:S01]  /*2fa0*/  UIADD3 UR6, UPT, UPT, UR6, 0x1, URZ ;  /* 0x0000000106067890 */ /* 0x000fe2000fffe0ff */
[----:B------:R-:W-:-:S03]  /*2fb0*/  VIADD R3, R3, 0x1 ;  /* 0x0000000103037836 */ /* 0x000fc60000000000 */
[----:B------:R-:W-:Y:S02]  /*2fc0*/  UISETP.NE.AND UP0, UPT, UR6, 0x2, UPT ;  /* 0x000000020600788c */ /* 0x000fe4000bf05270 */
[----:B------:R-:W-:Y:S01]  /*2fd0*/  ISETP.NE.AND P0, PT, R3, 0x2, PT ;  /* 0x000000020300780c */ /* 0x000fe20003f05270 */
[----:B------:R-:W-:Y:S06]  /*2fe0*/  UGETNEXTWORKID.BROADCAST [UR4], [UR5] ;  /* 0x00000000040073ca */ /* 0x000fec0008000100 */
[----:B------:R-:W-:Y:S02]  /*2ff0*/  USEL UR4, URZ, 0x1, UP0 ;  /* 0x00000001ff047887 */ /* 0x000fe40008000000 */
[----:B------:R-:W-:-:S04]  /*3000*/  USEL UR6, UR6, URZ, UP0 ;  /* 0x000000ff06067287 */ /* 0x000fc80008000000 */
[----:B------:R-:W-:Y:S02]  /*3010*/  LOP3.LUT R12, R12, UR4, RZ, 0x3c, !PT ;  /* 0x000000040c0c7c12 */ /* 0x000fe4000f8e3cff */
[----:B-1----:R-:W-:-:S04]  /*3020*/  SHF.L.U32 R5, R9, 0x1f, RZ ;  /* 0x0000001f09057819 */ /* 0x002fc800000006ff */
[----:B------:R-:W1:Y:S02]  /*3030*/  SYNCS.PHASECHK.TRANS64.TRYWAIT P1, [R0+URZ+0xe0], R5 ;  /* 0x0000e005000075a7 */ /* 0x000e6400080211ff */
[----:B-1----:R-:W-:Y:S05]  /*3040*/  @!P1 BRA `(.L_x_59) ;  /* 0x0000004400009947 */ /* 0x002fea0003800000 */
.L_x_151:
[----:B------:R-:W-:Y:S01]  /*3050*/  LEA R4, R11, UR37, 0x4 ;  /* 0x000000250b047c11 */ /* 0x000fe2000f8e20ff */
[----:B-1----:R-:W-:Y:S01]  /*3060*/  VIADD R0, R0, 0xf0 ;  /* 0x000000f000007836 */ /* 0x002fe20000000000 */
[----:B------:R-:W-:Y:S01]  /*3070*/  SEL R3, R3, RZ, P0 ;  /* 0x000000ff03037207 */ /* 0x000fe20000000000 */
[----:B------:R-:W-:-:S03]  /*3080*/  VIADD R11, R11, 0x1 ;  /* 0x000000010b0b7836 */ /* 0x000fc60000000000 */
[----:B------:R-:W1:Y:S01]  /*3090*/  LDS.128 R4, [R4+0x170] ;  /* 0x0001700004047984 */ /* 0x000e620000000c00 */
[----:B------:R-:W-:Y:S02]  /*30a0*/  PRMT R0, RZ, 0x654, R0 ;  /* 0x00000654ff007816 */ /* 0x000fe40000000000 */
[C---:B------:R-:W-:Y:S01]  /*30b0*/  ISETP.NE.AND P1, PT, R11.reuse, 0x2, PT ;  /* 0x000000020b00780c */ /* 0x040fe20003f25270 */
[----:B------:R-:W-:Y:S01]  /*30c0*/  @!PT LDS RZ, [RZ] ;  /* 0x00000000fffff984 */ /* 0x000fe20000000800 */
[----:B------:R-:W-:Y:S01]  /*30d0*/  @!PT LDS RZ, [RZ] ;  /* 0x00000000fffff984 */ /* 0x000fe20000000800 */
[----:B------:R-:W-:Y:S01]  /*30e0*/  @!PT LDS RZ, [RZ] ;  /* 0x00000000fffff984 */ /* 0x000fe20000000800 */
[----:B------:R-:W-:Y:S01]  /*30f0*/  @!PT LDS RZ, [RZ] ;  /* 0x00000000fffff984 */ /* 0x000fe20000000800 */
[----:B------:R2:W-:Y:S06]  /*3100*/  MEMBAR.ALL.CTA ;  /* 0x0000000000007992 */ /* 0x0005ec0000008000 */
[----:B--2---:R-:W2:Y:S01]  /*3110*/  FENCE.VIEW.ASYNC.S ;  /* 0x00000000000073c6 */ /* 0x004ea20000000000 */
[----:B------:R-:W-:Y:S01]  /*3120*/  SEL R11, R11, RZ, P1 ;  /* 0x000000ff0b0b7207 */ /* 0x000fe20000800000 */
[----:B--2---:R2:W-:Y:S01]  /*3130*/  SYNCS.ARRIVE.TRANS64.RED.A1T0 RZ, [R0+URZ], RZ ;  /* 0x000000ff00ff79a7 */ /* 0x0045e200081004ff */
[----:B-1----:R-:W-:-:S02]  /*3140*/  LOP3.LUT P3, RZ, R6, 0x1, RZ, 0xc0, !PT ;  /* 0x0000000106ff7812 */ /* 0x002fc4000786c0ff */
[----:B------:R-:W-:-:S04]  /*3150*/  SEL R5, RZ, 0x1, P0 ;  /* 0x00000001ff057807 */ /* 0x000fc80000000000 */
[----:B------:R-:W-:Y:S02]  /*3160*/  LOP3.LUT R8, R8, R5, RZ, 0x3c, !PT ;  /* 0x0000000508087212 */ /* 0x000fe400078e3cff */
[----:B--2---:R-:W-:-:S04]  /*3170*/  SEL R0, RZ, 0x1, P1 ;  /* 0x00000001ff007807 */ /* 0x004fc80000800000 */
[----:B------:R-:W-:Y:S01]  /*3180*/  LOP3.LUT R9, R9, R0, RZ, 0x3c, !PT ;  /* 0x0000000009097212 */ /* 0x000fe200078e3cff */
[----:B------:R-:W-:Y:S06]  /*3190*/  @P3 BRA `(.L_x_60) ;  /* 0xfffffffc002c3947 */ /* 0x000fec000383ffff */
[----:B------:R-:W-:Y:S01]  /*31a0*/  ULEA UR5, UR6, UR37, 0x3 ;  /* 0x0000002506057291 */ /* 0x000fe2000f8e18ff */
[----:B------:R-:W-:-:S08]  /*31b0*/  SHF.L.U32 R3, R12, 0x1f, RZ ;  /* 0x0000001f0c037819 */ /* 0x000fd000000006ff */
[----:B------:R-:W1:Y:S02]  /*31c0*/  SYNCS.PHASECHK.TRANS64 P0, [UR5+0xf0], R3 ;  /* 0x0000f003ff0075a7 */ /* 0x000e640008001005 */
[----:B-1----:R-:W-:Y:S05]  /*31d0*/  @P0 BRA `(.L_x_61) ;  /* 0x0000000000080947 */ /* 0x002fea0003800000 */
[----:B------:R-:W1:Y:S02]  /*31e0*/  SYNCS.PHASECHK.TRANS64.TRYWAIT P0, [UR5+0xf0], R3 ;  /* 0x0000f003ff0075a7 */ /* 0x000e640008001105 */
[----:B-1----:R-:W-:Y:S05]  /*31f0*/  @!P0 BRA `(.L_x_62) ;  /* 0x0000004000a88947 */ /* 0x002fea0003800000 */
.L_x_61:
[----:B------:R-:W-:-:S04]  /*3200*/  UIADD3 UR4, UPT, UPT, UR6, 0x1, URZ ;  /* 0x0000000106047890 */ /* 0x000fc8000fffe0ff */
[----:B------:R-:W-:-:S04]  /*3210*/  UISETP.NE.AND UP0, UPT, UR4, 0x2, UPT ;  /* 0x000000020400788c */ /* 0x000fc8000bf05270 */
[----:B------:R-:W-:Y:S02]  /*3220*/  USEL UR7, URZ, 0x1, UP0 ;  /* 0x00000001ff077887 */ /* 0x000fe40008000000 */
[----:B------:R-:W-:-:S04]  /*3230*/  USEL UR4, UR4, URZ, UP0 ;  /* 0x000000ff04047287 */ /* 0x000fc80008000000 */
[----:B------:R-:W-:Y:S01]  /*3240*/  ULEA UR4, UR4, UR37, 0x3 ;  /* 0x0000002504047291 */ /* 0x000fe2000f8e18ff */
[----:B-1----:R-:W-:-:S04]  /*3250*/  LOP3.LUT R3, R12, UR7, RZ, 0x3c, !PT ;  /* 0x000000070c037c12 */ /* 0x002fc8000f8e3cff */
[----:B------:R-:W-:-:S04]  /*3260*/  SHF.L.U32 R0, R3, 0x1f, RZ ;  /* 0x0000001f03007819 */ /* 0x000fc800000006ff */
[----:B------:R-:W1:Y:S02]  /*3270*/  SYNCS.PHASECHK.TRANS64 P0, [UR4+0xf0], R0 ;  /* 0x0000f000ff0075a7 */ /* 0x000e640008001004 */
[----:B-1----:R-:W-:Y:S05]  /*3280*/  @P0 EXIT ;  /* 0x000000000000094d */ /* 0x002fea0003800000 */
[----:B------:R-:W-:Y:S02]  /*3290*/  SHF.L.U32 R3, R3, 0x1f, RZ ;  /* 0x0000001f03037819 */ /* 0x000fe400000006ff */
[----:B------:R-:W-:-:S07]  /*32a0*/  MOV R0, UR4 ;  /* 0x0000000400007c02 */ /* 0x000fce0008000f00 */
.L_x_63:
[----:B-1----:R1:W2:Y:S02]  /*32b0*/  SYNCS.PHASECHK.TRANS64.TRYWAIT P0, [R0+URZ+0xf0], R3 ;  /* 0x0000f003000075a7 */ /* 0x0022a400080011ff */
[----:B--2---:R-:W-:Y:S05]  /*32c0*/  @!P0 NANOSLEEP.SYNCS 0x989680 ;  /* 0x009896800000895d */ /* 0x004fea0003900000 */
[----:B------:R-:W2:Y:S02]  /*32d0*/  @!P0 SYNCS.PHASECHK.TRANS64 P0, [R0+URZ+0xf0], R3 ;  /* 0x0000f003000085a7 */ /* 0x000ea400080010ff */
[----:B--2---:R-:W-:Y:S05]  /*32e0*/  @P0 EXIT ;  /* 0x000000000000094d */ /* 0x004fea0003800000 */
[----:B------:R-:W-:Y:S05]  /*32f0*/  BRA `(.L_x_63) ;  /* 0xfffffffc00ec7947 */ /* 0x000fea000383ffff */
.L_x_56:
[----:B------:R-:W-:Y:S05]  /*3300*/  BRA.U UP4, `(.L_x_64) ;  /* 0x0000001104d87547 */ /* 0x000fea000b800000 */
[----:B------:R-:W-:Y:S01]  /*3310*/  UMOV UR6, 0x40 ;  /* 0x0000004000067882 */ /* 0x000fe20000000000 */
[----:B------:R-:W-:Y:S01]  /*3320*/  NOP ;  /* 0x0000000000007918 */ /* 0x000fe20000000000 */
[----:B------:R-:W-:Y:S01]  /*3330*/  ULEA UR6, UR37, UR6, 0x18 ;  /* 0x0000000625067291 */ /* 0x000fe2000f8ec0ff */
[----:B------:R-:W-:Y:S02]  /*3340*/  UMOV UR7, 0x400 ;  /* 0x0000040000077882 */ /* 0x000fe40000000000 */
[----:B------:R-:W-:-:S06]  /*3350*/  ULEA UR37, UR37, UR7, 0x18 ;  /* 0x0000000725257291 */ /* 0x000fcc000f8ec0ff */
[----:B------:R-:W1:Y:S02]  /*3360*/  LDS.U8 R2, [UR6+0x1c] ;  /* 0x00001c06ff027984 */ /* 0x000e640008000000 */
[----:B-1----:R-:W-:-:S13]  /*3370*/  ISETP.NE.AND P0, PT, R2, RZ, PT ;  /* 0x000000ff0200720c */ /* 0x002fda0003f05270 */
[----:B------:R-:W-:Y:S05]  /*3380*/  @P0 BRA `(.L_x_65) ;  /* 0x0000000400080947 */ /* 0x000fea0003800000 */
[----:B------:R-:W-:Y:S02]  /*3390*/  UISETP.NE.U32.AND UP0, UPT, UR5, 0x1, UPT ;  /* 0x000000010500788c */ /* 0x000fe4000bf05070 */
[----:B------:R-:W-:-:S07]  /*33a0*/  UIADD3 UR8, UPT, UPT, UR6, 0x8, URZ ;  /* 0x0000000806087890 */ /* 0x000fce000fffe0ff */
[----:B------:R-:W-:Y:S05]  /*33b0*/  BRA.U !UP0, `(.L_x_66) ;  /* 0x00000001089c7547 */ /* 0x000fea000b800000 */
[----:B------:R-:W-:Y:S01]  /*33c0*/  ELECT P0, URZ, PT ;  /* 0x0000000000ff782f */ /* 0x000fe20003800000 */
[----:B------:R-:W-:-:S12]  /*33d0*/  BSSY B0, `(.L_x_66) ;  /* 0x0000025000007945 */ /* 0x000fd80003800000 */
[----:B------:R-:W-:Y:S05]  /*33e0*/  @!P0 BRA `(.L_x_67) ;  /* 0x00000000008c8947 */ /* 0x000fea0003800000 */
[----:B------:R-:W-:-:S05]  /*33f0*/  UMOV UR7, 0x10 ;  /* 0x0000001000077882 */ /* 0x000fca0000000000 */
[----:B------:R-:W-:Y:S04]  /*3400*/  DEPBAR.LE SB1, 0x36 ;  /* 0x00009d800000791a */ /* 0x000fe80000000000 */
[----:B------:R-:W1:Y:S02]  /*3410*/  UTCATOMSWS.2CTA.FIND_AND_SET.ALIGN UP1, UR7, UR7 ;  /* 0x00000007000775e3 */ /* 0x000e640008220800 */
[----:B-1----:R-:W-:Y:S01]  /*3420*/  MOV R11, UR7 ;  /* 0x00000007000b7c02 */ /* 0x002fe20008000f00 */
[----:B------:R-:W-:Y:S06]  /*3430*/  BRA.U UP1, `(.L_x_68) ;  /* 0x0000000101187547 */ /* 0x000fec000b800000 */
.L_x_69:
[----:B------:R-:W-:Y:S05]  /*3440*/  NANOSLEEP 0x64 ;  /* 0x000000640000795d */ /* 0x000fea0003800000 */
[----:B------:R-:W-:-:S05]  /*3450*/  UMOV UR7, 0x10 ;  /* 0x0000001000077882 */ /* 0x000fca0000000000 */
[----:B------:R-:W-:Y:S04]  /*3460*/  DEPBAR.LE SB1, 0x36 ;  /* 0x00009d800000791a */ /* 0x000fe80000000000 */
[----:B------:R-:W1:Y:S02]  /*3470*/  UTCATOMSWS.2CTA.FIND_AND_SET.ALIGN UP1, UR7, UR7 ;  /* 0x00000007000775e3 */ /* 0x000e640008220800 */
[----:B-1----:R-:W-:Y:S01]  /*3480*/  MOV R11, UR7 ;  /* 0x00000007000b7c02 */ /* 0x002fe20008000f00 */
[----:B------:R-:W-:Y:S05]  /*3490*/  BRA.U !UP1, `(.L_x_69) ;  /* 0xfffffffd09e87547 */ /* 0x000fea000b83ffff */
.L_x_68:
[----:B------:R-:W1:Y:S01]  /*34a0*/  LDS R5, [UR6+0x10] ;  /* 0x00001006ff057984 */ /* 0x000e620008000800 */
[----:B------:R-:W-:Y:S01]  /*34b0*/  IMAD.U32 R3, RZ, RZ, UR37 ;  /* 0x00000025ff037e24 */ /* 0x000fe2000f8e00ff */
[----:B------:R-:W-:-:S03]  /*34c0*/  MOV R2, UR4 ;  /* 0x0000000400027c02 */ /* 0x000fc60008000f00 */
[----:B------:R-:W-:Y:S01]  /*34d0*/  VIADD R3, R3, 0x190 ;  /* 0x0000019003037836 */ /* 0x000fe20000000000 */
[----:B-1----:R-:W-:-:S04]  /*34e0*/  SHF.L.U32 R5, R5, 0x1f, RZ ;  /* 0x0000001f05057819 */ /* 0x002fc800000006ff */
[----:B------:R-:W1:Y:S02]  /*34f0*/  SYNCS.PHASECHK.TRANS64.TRYWAIT P0, [UR6+0x8], R5 ;  /* 0x00000805ff0075a7 */ /* 0x000e640008001106 */
[----:B-1----:R-:W-:Y:S05]  /*3500*/  @P0 BRA `(.L_x_70) ;  /* 0x0000000000080947 */ /* 0x002fea0003800000 */
[----:B------:R-:W1:Y:S02]  /*3510*/  SYNCS.PHASECHK.TRANS64.TRYWAIT P0, [UR6+0x8], R5 ;  /* 0x00000805ff0075a7 */ /* 0x000e640008001106 */
[----:B-1----:R-:W-:Y:S05]  /*3520*/  @!P0 BRA `(.L_x_71) ;  /* 0x0000003c00f48947 */ /* 0x002fea0003800000 */
.L_x_70:
[----:B-1----:R-:W-:Y:S01]  /*3530*/  HFMA2 R4, -RZ, RZ, 0, 5.9604644775390625e-08 ;  /* 0x00000001ff047431 */ /* 0x002fe200000001ff */
[----:B------:R-:W-:Y:S01]  /*3540*/  UPRMT UR7, UR4, 0x654, UR8 ;  /* 0x0000065404077896 */ /* 0x000fe20008000008 */
[----:B------:R-:W-:Y:S01]  /*3550*/  IMAD.MOV.U32 R6, RZ, RZ, 0xffff ;  /* 0x0000ffffff067424 */ /* 0x000fe200078e00ff */
[----:B------:R-:W-:Y:S01]  /*3560*/  PRMT R2, R2, 0x654, R3 ;  /* 0x0000065402027816 */ /* 0x000fe20000000003 */
[----:B------:R-:W-:Y:S02]  /*3570*/  IMAD.MOV.U32 R5, RZ, RZ, 0x4 ;  /* 0x00000004ff057424 */ /* 0x000fe400078e00ff */
[----:B------:R-:W-:Y:S01]  /*3580*/  IMAD.SHL.U32 R9, R11, 0x20, RZ ;  /* 0x000000200b097824 */ /* 0x000fe200078e00ff */
[----:B------:R-:W-:Y:S02]  /*3590*/  MOV R3, UR7 ;  /* 0x0000000700037c02 */ /* 0x000fe40008000f00 */
[-C--:B------:R-:W-:Y:S01]  /*35a0*/  SHF.L.U32 R7, R6, R11.reuse, RZ ;  /* 0x0000000b06077219 */ /* 0x080fe200000006ff */
[----:B------:R1:W-:Y:S01]  /*35b0*/  SYNCS.ARRIVE.TRANS64.RED RZ, [UR7], R5 ;  /* 0x00000005ffff79a7 */ /* 0x0003e20008000407 */
[----:B------:R-:W-:Y:S01]  /*35c0*/  SHF.L.U32 R6, R4, R11, RZ ;  /* 0x0000000b04067219 */ /* 0x000fe200000006ff */
[----:B------:R1:W-:Y:S04]  /*35d0*/  STS [UR37+0x190], R9 ;  /* 0x00019009ff007988 */ /* 0x0003e80008000825 */
[----:B------:R1:W-:Y:S04]  /*35e0*/  STAS [R2.64], R11 ;  /* 0x0000000b02007dbd */ /* 0x0003e8000c0008ff */
[----:B------:R1:W-:Y:S04]  /*35f0*/  ATOMS.OR RZ, [UR6+0x14], R7 ;  /* 0x00001407ffff798c */ /* 0x0003e8000b000006 */
[----:B------:R1:W-:Y:S04]  /*3600*/  ATOMS.OR RZ, [UR6+0x18], R6 ;  /* 0x00001806ffff798c */ /* 0x0003e8000b000006 */
[----:B------:R1:W-:Y:S02]  /*3610*/  ATOMS.XOR RZ, [UR6+0x10], R4 ;  /* 0x00001004ffff798c */ /* 0x0003e4000b800006 */
.L_x_67:
[----:B------:R-:W-:Y:S05]  /*3620*/  BSYNC B0 ;  /* 0x0000000000007941 */ /* 0x000fea0003800000 */
.L_x_66:
[----:B------:R-:W-:Y:S05]  /*3630*/  BRA.U UP0, `(.L_x_72) ;  /* 0x00000001006c7547 */ /* 0x000fea000b800000 */
[----:B------:R-:W-:-:S03]  /*3640*/  UMOV UR7, 0xffffffff ;  /* 0xffffffff00077882 */ /* 0x000fc60000000000 */
[----:B------:R-:W-:Y:S05]  /*3650*/  BRA.DIV UR7, `(.L_x_73) ;  /* 0x0000003e07c07947 */ /* 0x000fea000b800000 */
[----:B------:R-:W-:-:S13]  /*3660*/  ELECT P6, URZ, PT ;  /* 0x0000000000ff782f */ /* 0x000fda00038c0000 */
.L_x_155:
[----:B------:R-:W-:Y:S05]  /*3670*/  @!P6 BRA `(.L_x_72) ;  /* 0x00000000005ce947 */ /* 0x000fea0003800000 */
[----:B-1----:R-:W1:Y:S02]  /*3680*/  LDS R3, [UR6+0x10] ;  /* 0x00001006ff037984 */ /* 0x002e640008000800 */
[----:B-1----:R-:W-:-:S04]  /*3690*/  SHF.L.U32 R3, R3, 0x1f, RZ ;  /* 0x0000001f03037819 */ /* 0x002fc800000006ff */
[----:B------:R-:W1:Y:S02]  /*36a0*/  SYNCS.PHASECHK.TRANS64.TRYWAIT P0, [UR6+0x8], R3 ;  /* 0x00000803ff0075a7 */ /* 0x000e640008001106 */
[----:B-1----:R-:W-:Y:S05]  /*36b0*/  @P0 BRA `(.L_x_74) ;  /* 0x0000000000080947 */ /* 0x002fea0003800000 */
[----:B------:R-:W1:Y:S02]  /*36c0*/  SYNCS.PHASECHK.TRANS64.TRYWAIT P0, [UR6+0x8], R3 ;  /* 0x00000803ff0075a7 */ /* 0x000e640008001106 */
[----:B-1----:R-:W-:Y:S05]  /*36d0*/  @!P0 BRA `(.L_x_75) ;  /* 0x0000003c00c08947 */ /* 0x002fea0003800000 */
.L_x_74:
[----:B------:R-:W2:Y:S01]  /*36e0*/  LDS R5, [UR37+0x190] ;  /* 0x00019025ff057984 */ /* 0x000ea20008000800 */
[----:B-1----:R-:W-:Y:S02]  /*36f0*/  HFMA2 R2, -RZ, RZ, 0, 5.9604644775390625e-08 ;  /* 0x00000001ff027431 */ /* 0x002fe400000001ff */
[----:B------:R-:W-:Y:S01]  /*3700*/  IMAD.MOV.U32 R3, RZ, RZ, 0xffff ;  /* 0x0000ffffff037424 */ /* 0x000fe200078e00ff */
[----:B------:R-:W-:Y:S01]  /*3710*/  UPRMT UR7, UR4, 0x654, UR8 ;  /* 0x0000065404077896 */ /* 0x000fe20008000008 */
[----:B--2---:R-:W-:-:S03]  /*3720*/  IMAD.SHL.U32 R4, R5, 0x20, RZ ;  /* 0x0000002005047824 */ /* 0x004fc600078e00ff */
[-C--:B------:R-:W-:Y:S02]  /*3730*/  SHF.L.U32 R3, R3, R5.reuse, RZ ;  /* 0x0000000503037219 */ /* 0x080fe400000006ff */
[----:B------:R-:W-:Y:S01]  /*3740*/  SHF.L.U32 R5, R2, R5, RZ ;  /* 0x0000000502057219 */ /* 0x000fe200000006ff */
[----:B------:R2:W-:Y:S04]  /*3750*/  STS [UR37+0x190], R4 ;  /* 0x00019004ff007988 */ /* 0x0005e80008000825 */
[----:B------:R2:W-:Y:S04]  /*3760*/  ATOMS.OR RZ, [UR6+0x14], R3 ;  /* 0x00001403ffff798c */ /* 0x0005e8000b000006 */
[----:B------:R2:W-:Y:S01]  /*3770*/  ATOMS.OR RZ, [UR6+0x18], R5 ;  /* 0x00001805ffff798c */ /* 0x0005e2000b000006 */
[----:B------:R-:W-:Y:S03]  /*3780*/  SYNCS.ARRIVE.TRANS64.RED.A1T0 RZ, [UR7], RZ ;  /* 0x000000ffffff79a7 */ /* 0x000fe60008100407 */
[----:B------:R2:W-:Y:S01]  /*3790*/  ATOMS.XOR RZ, [UR6+0x10], R2 ;  /* 0x00001002ffff798c */ /* 0x0005e2000b800006 */
[----:B------:R-:W-:Y:S05]  /*37a0*/  BRA `(.L_x_72) ;  /* 0x0000000000107947 */ /* 0x000fea0003800000 */
.L_x_65:
[----:B------:R-:W-:-:S05]  /*37b0*/  MOV R2, 0xffffffff ;  /* 0xffffffff00027802 */ /* 0x000fca0000000f00 */
[----:B------:R1:W-:Y:S02]  /*37c0*/  STS [UR37+0x190], R2 ;  /* 0x00019002ff007988 */ /* 0x0003e40008000825 */
[----:B-1----:R-:W-:Y:S02]  /*37d0*/  MOV R2, 0x37f0 ;  /* 0x000037f000027802 */ /* 0x002fe40000000f00 */
[----:B-----5:R-:W-:Y:S05]  /*37e0*/  CALL.REL.NOINC `($__internal_1_$__cuda_sm10x_tcgen05_guardrail_trap_phase_invalid_during_alloc) ;  /* 0x0000004000c87944 */ /* 0x020fea0003c00000 */
.L_x_72:
[----:B------:R-:W-:Y:S05]  /*37f0*/  WARPSYNC.ALL ;  /* 0x0000000000007948 */ /* 0x000fea0003800000 */
[----:B------:R-:W3:Y:S01]  /*3800*/  S2UR UR7, SR_CgaCtaId ;  /* 0x00000000000779c3 */ /* 0x000ee20000008800 */
[----:B------:R-:W-:Y:S01]  /*3810*/  UMOV UR6, 0x400 ;  /* 0x0000040000067882 */ /* 0x000fe20000000000 */
[----:B------:R-:W-:-:S06]  /*3820*/  NOP ;  /* 0x0000000000007918 */ /* 0x000fcc0000000000 */
[----:B------:R-:W-:Y:S06]  /*3830*/  BAR.ARV 0x6, 0xa0 ;  /* 0x0182800000007b1d */ /* 0x000fec0000002000 */
[----:B------:R-:W4:Y:S01]  /*3840*/  LDCU UR8, c[0x0][0x38c] ;  /* 0x00007180ff0877ac */ /* 0x000f220008000800 */
[----:B------:R-:W-:Y:S01]  /*3850*/  LOP3.LUT R0, R0, 0xffff, RZ, 0xc0, !PT ;  /* 0x0000ffff00007812 */ /* 0x000fe200078ec0ff */
[----:B-1----:R-:W-:Y:S01]  /*3860*/  IMAD.MOV.U32 R9, RZ, RZ, 0x1 ;  /* 0x00000001ff097424 */ /* 0x002fe200078e00ff */
[----:B------:R-:W-:Y:S01]  /*3870*/  LOP3.LUT R8, R8, 0xffff, RZ, 0xc0, !PT ;  /* 0x0000ffff08087812 */ /* 0x000fe200078ec0ff */
[----:B------:R-:W-:Y:S01]  /*3880*/  UMOV UR19, URZ ;  /* 0x000000ff00137c82 */ /* 0x000fe20008000000 */
[----:B------:R-:W-:Y:S01]  /*3890*/  R2UR UR11, R0 ;  /* 0x00000000000b72ca */ /* 0x000fe200000e0000 */
[----:B------:R-:W-:Y:S01]  /*38a0*/  UMOV UR18, URZ ;  /* 0x000000ff00127c82 */ /* 0x000fe20008000000 */
[----:B------:R-:W-:Y:S01]  /*38b0*/  R2UR UR12, R8 ;  /* 0x00000000080c72ca */ /* 0x000fe200000e0000 */
[----:B------:R-:W-:Y:S01]  /*38c0*/  IMAD.MOV.U32 R8, RZ, RZ, RZ ;  /* 0x000000ffff087224 */ /* 0x000fe200078e00ff */
[----:B------:R-:W-:Y:S01]  /*38d0*/  UMOV UR17, URZ ;  /* 0x000000ff00117c82 */ /* 0x000fe20008000000 */
[----:B---3--:R-:W-:-:S02]  /*38e0*/  ULEA UR7, UR7, UR6, 0x18 ;  /* 0x0000000607077291 */ /* 0x008fc4000f8ec0ff */
[----:B------:R-:W-:Y:S02]  /*38f0*/  UISETP.NE.AND UP2, UPT, UR5, URZ, UPT ;  /* 0x000000ff0500728c */ /* 0x000fe4000bf45270 */
[----:B------:R-:W-:Y:S02]  /*3900*/  UIADD3 UR13, UPT, UPT, UR7, 0x2300, URZ ;  /* 0x00002300070d7890 */ /* 0x000fe4000fffe0ff */
[----:B------:R-:W-:Y:S02]  /*3910*/  UIADD3 UR14, UPT, UPT, UR7, 0x32300, URZ ;  /* 0x00032300070e7890 */ /* 0x000fe4000fffe0ff */
[----:B----4-:R-:W-:Y:S01]  /*3920*/  UIADD3 UR8, UPT, UPT, UR8, 0x7f, URZ ;  /* 0x0000007f08087890 */ /* 0x010fe2000fffe0ff */
[----:B--2---:R-:W1:Y:S01]  /*3930*/  LDS R2, [UR7+0x190] ;  /* 0x00019007ff027984 */ /* 0x004e620008000800 */
[----:B------:R-:W-:Y:S02]  /*3940*/  USHF.R.U32.HI UR13, URZ, 0x4, UR13 ;  /* 0x00000004ff0d7899 */ /* 0x000fe4000801160d */
[----:B------:R-:W-:-:S02]  /*3950*/  USHF.R.S32.HI UR6, URZ, 0x1f, UR8 ;  /* 0x0000001fff067899 */ /* 0x000fc40008011408 */
[----:B------:R-:W-:Y:S02]  /*3960*/  USHF.R.U32.HI UR14, URZ, 0x4, UR14 ;  /* 0x00000004ff0e7899 */ /* 0x000fe4000801160e */
[----:B------:R-:W-:Y:S02]  /*3970*/  ULEA.HI UR6, UR6, UR8, URZ, 0x7 ;  /* 0x0000000806067291 */ /* 0x000fe4000f8f38ff */
[----:B------:R-:W-:Y:S02]  /*3980*/  ULOP3.LUT UR13, UR13, 0x3fff, URZ, 0xc0, !UPT ;  /* 0x00003fff0d0d7892 */ /* 0x000fe4000f8ec0ff */
[----:B------:R-:W-:Y:S02]  /*3990*/  USHF.R.S32.HI UR6, URZ, 0x7, UR6 ;  /* 0x00000007ff067899 */ /* 0x000fe40008011406 */
[----:B------:R-:W-:Y:S02]  /*39a0*/  ULOP3.LUT UR14, UR14, 0x3fff, URZ, 0xc0, !UPT ;  /* 0x00003fff0e0e7892 */ /* 0x000fe4000f8ec0ff */
[----:B------:R-:W-:Y:S01]  /*39b0*/  UISETP.LT.AND UP0, UPT, UR6, 0x1, UPT ;  /* 0x000000010600788c */ /* 0x000fe2000bf01270 */
[----:B------:R-:W-:Y:S01]  /*39c0*/  UMOV UR28, 0x0 ;  /* 0x00000000001c7882 */ /* 0x000fe20000000000 */
[----:B------:R-:W-:Y:S01]  /*39d0*/  UMOV UR29, 0x100804a0 ;  /* 0x100804a0001d7882 */ /* 0x000fe20000000000 */
[----:B------:R-:W-:-:S02]  /*39e0*/  ULOP3.LUT UR13, UR13, 0x10000, URZ, 0xfc, !UPT ;  /* 0x000100000d0d7892 */ /* 0x000fc4000f8efcff */
[----:B------:R-:W-:Y:S02]  /*39f0*/  ULOP3.LUT UR14, UR14, 0x10000, URZ, 0xfc, !UPT ;  /* 0x000100000e0e7892 */ /* 0x000fe4000f8efcff */
[----:B------:R-:W-:Y:S01]  /*3a00*/  USEL UR20, UR6, 0x1, !UP0 ;  /* 0x0000000106147887 */ /* 0x000fe2000c000000 */
[----:B------:R-:W-:Y:S01]  /*3a10*/  UMOV UR26, 0x0 ;  /* 0x00000000001a7882 */ /* 0x000fe20000000000 */
[----:B------:R-:W-:Y:S01]  /*3a20*/  UMOV UR27, 0x100804a0 ;  /* 0x100804a0001b7882 */ /* 0x000fe20000000000 */
[----:B------:R-:W-:Y:S01]  /*3a30*/  UMOV UR24, 0x0 ;  /* 0x0000000000187882 */ /* 0x000fe20000000000 */
[----:B------:R-:W-:Y:S01]  /*3a40*/  UMOV UR25, 0x100804a0 ;  /* 0x100804a000197882 */ /* 0x000fe20000000000 */
[----:B------:R-:W-:Y:S01]  /*3a50*/  UMOV UR22, 0x0 ;  /* 0x0000000000167882 */ /* 0x000fe20000000000 */
[----:B------:R-:W-:Y:S01]  /*3a60*/  UMOV UR23, 0x100804a0 ;  /* 0x100804a000177882 */ /* 0x000fe20000000000 */
[----:B-1----:R-:W-:Y:S02]  /*3a70*/  R2UR UR21, R2 ;  /* 0x00000000021572ca */ /* 0x002fe400000e0000 */
[----:B------:R-:W-:-:S13]  /*3a80*/  CS2R R2, SRZ ;  /* 0x0000000000027805 */ /* 0x000fda000001ff00 */
.L_x_83:
[C---:B------:R-:W-:Y:S02]  /*3a90*/  LEA R0, R8.reuse, UR7, 0x3 ;  /* 0x0000000708007c11 */ /* 0x040fe4000f8e18ff */
[----:B------:R-:W-:Y:S02]  /*3aa0*/  SHF.L.U32 R5, R3, 0x1f, RZ ;  /* 0x0000001f03057819 */ /* 0x000fe400000006ff */
[----:B------:R-:W-:Y:S02]  /*3ab0*/  LEA R4, R8, UR7, 0x4 ;  /* 0x0000000708047c11 */ /* 0x000fe4000f8e20ff */
[----:B------:R-:W1:Y:S02]  /*3ac0*/  SYNCS.PHASECHK.TRANS64.TRYWAIT P0, [R0+URZ+0xe0], R5 ;  /* 0x0000e005000075a7 */ /* 0x000e6400080011ff */
[----:B-1-34-:R-:W-:Y:S05]  /*3ad0*/  @!P0 BRA `(.L_x_76) ;  /* 0x0000003800d88947 */ /* 0x01afea0003800000 */
.L_x_156:
[----:B-1----:R-:W1:Y:S01]  /*3ae0*/  LDS.128 R4, [R4+0x170] ;  /* 0x0001700004047984 */ /* 0x002e620000000c00 */
[----:B------:R-:W-:Y:S02]  /*3af0*/  VIADD R0, R0, 0xf0 ;  /* 0x000000f000007836 */ /* 0x000fe40000000000 */
[----:B------:R-:W-:Y:S01]  /*3b00*/  VIADD R8, R8, 0x1 ;  /* 0x0000000108087836 */ /* 0x000fe20000000000 */
[----:B------:R-:W-:Y:S01]  /*3b10*/  @!PT LDS RZ, [RZ] ;  /* 0x00000000fffff984 */ /* 0x000fe20000000800 */
[----:B------:R-:W-:Y:S01]  /*3b20*/  @!PT LDS RZ, [RZ] ;  /* 0x00000000fffff984 */ /* 0x000fe20000000800 */
[----:B------:R-:W-:Y:S01]  /*3b30*/  @!PT LDS RZ, [RZ] ;  /* 0x00000000fffff984 */ /* 0x000fe20000000800 */
[----:B------:R-:W-:Y:S01]  /*3b40*/  @!PT LDS RZ, [RZ] ;  /* 0x00000000fffff984 */ /* 0x000fe20000000800 */
[----:B------:R2:W-:Y:S06]  /*3b50*/  MEMBAR.ALL.CTA ;  /* 0x0000000000007992 */ /* 0x0005ec0000008000 */
[----:B--2---:R-:W2:Y:S01]  /*3b60*/  FENCE.VIEW.ASYNC.S ;  /* 0x00000000000073c6 */ /* 0x004ea20000000000 */
[----:B------:R-:W-:-:S04]  /*3b70*/  PRMT R0, RZ, 0x654, R0 ;  /* 0x00000654ff007816 */ /* 0x000fc80000000000 */
[----:B--2---:R2:W-:Y:S01]  /*3b80*/  SYNCS.ARRIVE.TRANS64.RED.A1T0 RZ, [R0+URZ], RZ ;  /* 0x000000ff00ff79a7 */ /* 0x0045e200081004ff */
[----:B-1----:R-:W-:Y:S01]  /*3b90*/  LOP3.LUT P1, RZ, R6, 0x1, RZ, 0xc0, !PT ;  /* 0x0000000106ff7812 */ /* 0x002fe2000782c0ff */
[----:B--2---:R-:W-:-:S12]  /*3ba0*/  BRA.U UP2, `(.L_x_77) ;  /* 0x0000000502087547 */ /* 0x004fd8000b800000 */
[----:B------:R-:W1:Y:S01]  /*3bb0*/  LDCU UR8, c[0x0][0x38c] ;  /* 0x00007180ff0877ac */ /* 0x000e620008000800 */
[----:B------:R-:W-:Y:S02]  /*3bc0*/  PLOP3.LUT P2, PT, PT, PT, PT, 0x80, 0x8 ;  /* 0x000000000008781c */ /* 0x000fe40003f4f070 */
[----:B------:R-:W-:Y:S01]  /*3bd0*/  SHF.L.U32 R5, R9, 0x1f, RZ ;  /* 0x0000001f09057819 */ /* 0x000fe200000006ff */
[----:B------:R-:W-:Y:S02]  /*3be0*/  ULEA UR9, UR19, UR7, 0x3 ;  /* 0x0000000713097291 */ /* 0x000fe4000f8e18ff */
[----:B------:R-:W-:Y:S02]  /*3bf0*/  ULEA UR10, UR19, UR21, 0x5 ;  /* 0x00000015130a7291 */ /* 0x000fe4000f8e28ff */
[----:B-1----:R-:W-:-:S06]  /*3c00*/  UISETP.GE.AND UP0, UPT, UR8, 0x1, UPT ;  /* 0x000000010800788c */ /* 0x002fcc000bf06270 */
[----:B------:R-:W-:-:S05]  /*3c10*/  PLOP3.LUT P0, PT, PT, PT, UP0, 0x80, 0x8 ;  /* 0x000000000008781c */ /* 0x000fca0003f0f008 */
[----:B------:R-:W-:-:S08]  /*3c20*/  @UP0 ULEA UR8, UR18, UR7, 0x3 ;  /* 0x0000000712080291 */ /* 0x000fd0000f8e18ff */
[----:B------:R-:W-:-:S04]  /*3c30*/  @P0 SHF.L.U32 R0, R2, 0x1f, RZ ;  /* 0x0000001f02000819 */ /* 0x000fc800000006ff */
[----:B------:R1:W2:Y:S01]  /*3c40*/  @P0 SYNCS.PHASECHK.TRANS64.TRYWAIT P2, [UR8], R0 ;  /* 0x00000000ff0005a7 */ /* 0x0002a20008041108 */
[----:B------:R-:W3:Y:S02]  /*3c50*/  SYNCS.PHASECHK.TRANS64.TRYWAIT P0, [UR9+0x120], R5 ;  /* 0x00012005ff0075a7 */ /* 0x000ee40008001109 */
[----:B-123--:R-:W-:Y:S05]  /*3c60*/  @!P0 BRA `(.L_x_78) ;  /* 0x0000003800888947 */ /* 0x00efea0003800000 */
.L_x_158:
[----:B------:R-:W-:Y:S01]  /*3c70*/  UMOV UR16, UR17 ;  /* 0x0000001100107c82 */ /* 0x000fe20008000000 */
[----:B------:R-:W-:Y:S05]  /*3c80*/  BRA.U !UP0, `(.L_x_79) ;  /* 0x0000000108c07547 */ /* 0x000fea000b800000 */
[----:B------:R-:W-:Y:S02]  /*3c90*/  UIADD3 UR16, UPT, UPT, UR20, UR17, URZ ;  /* 0x0000001114107290 */ /* 0x000fe4000fffe0ff */
[----:B------:R-:W-:Y:S01]  /*3ca0*/  UPLOP3.LUT UP3, UPT, UPT, UPT, UPT, 0x40, 0x4 ;  /* 0x000000000004789c */ /* 0x000fe20003f6e870 */
[----:B------:R-:W-:Y:S01]  /*3cb0*/  UMOV UR15, UR6 ;  /* 0x00000006000f7c82 */ /* 0x000fe20008000000 */
[----:B------:R-:W-:-:S09]  /*3cc0*/  UMOV UR46, UR18 ;  /* 0x00000012002e7c82 */ /* 0x000fd20008000000 */
.L_x_82:
[----:B--2---:R-:W-:Y:S01]  /*3cd0*/  ULEA UR8, UR46, UR7, 0x3 ;  /* 0x000000072e087291 */ /* 0x004fe2000f8e18ff */
[----:B---3--:R-:W-:Y:S11]  /*3ce0*/  @P2 BRA `(.L_x_80) ;  /* 0x00000000000c2947 */ /* 0x008ff60003800000 */
[----:B-1----:R-:W-:Y:S04]  /*3cf0*/  SHF.L.U32 R5, R2, 0x1f, RZ ;  /* 0x0000001f02057819 */ /* 0x002fe800000006ff */
[----:B------:R-:W1:Y:S02]  /*3d00*/  SYNCS.PHASECHK.TRANS64.TRYWAIT P0, [UR8], R5 ;  /* 0x00000005ff0075a7 */ /* 0x000e640008001108 */
[----:B-1----:R-:W-:Y:S05]  /*3d10*/  @!P0 BRA `(.L_x_81) ;  /* 0x0000003800748947 */ /* 0x002fea0003800000 */
.L_x_80:
[----:B------:R-:W-:Y:S01]  /*3d20*/  UISETP.NE.AND UP0, UPT, UR15, 0x1, UPT ;  /* 0x000000010f00788c */ /* 0x000fe2000bf05270 */
[----:B------:R-:W-:Y:S01]  /*3d30*/  PLOP3.LUT P2, PT, PT, PT, PT, 0x80, 0x8 ;  /* 0x000000000008781c */ /* 0x000fe20003f4f070 */
[----:B------:R-:W-:Y:S02]  /*3d40*/  UIADD3 UR18, UPT, UPT, UR46, 0x1, URZ ;  /* 0x000000012e127890 */ /* 0x000fe4000fffe0ff */
[----:B------:R-:W-:Y:S02]  /*3d50*/  ULEA UR32, UR46, UR14, 0x7 ;  /* 0x0000000e2e207291 */ /* 0x000fe4000f8e38ff */
[----:B------:R-:W-:Y:S01]  /*3d60*/  UISETP.NE.AND UP1, UPT, UR18, 0xc, UPT ;  /* 0x0000000c1200788c */ /* 0x000fe2000bf25270 */
[----:B------:R-:W-:Y:S01]  /*3d70*/  PLOP3.LUT P0, PT, PT, PT, UP0, 0x80, 0x8 ;  /* 0x000000000008781c */ /* 0x000fe20003f0f008 */
[----:B------:R-:W-:Y:S02]  /*3d80*/  UIADD3 UR44, UPT, UPT, UR32, 0x2, URZ ;  /* 0x00000002202c7890 */ /* 0x000fe4000fffe0ff */
[----:B------:R-:W-:Y:S02]  /*3d90*/  USEL UR31, URZ, 0x1, UP1 ;  /* 0x00000001ff1f7887 */ /* 0x000fe40008800000 */
[----:B------:R-:W-:Y:S02]  /*3da0*/  USEL UR18, UR18, URZ, UP1 ;  /* 0x000000ff12127287 */ /* 0x000fe40008800000 */
[----:B------:R-:W-:Y:S02]  /*3db0*/  UIADD3 UR40, UPT, UPT, UR32, 0x4, URZ ;  /* 0x0000000420287890 */ /* 0x000fe4000fffe0ff */
[----:B------:R-:W-:Y:S01]  /*3dc0*/  @UP0 ULEA UR30, UR18, UR7, 0x3 ;  /* 0x00000007121e0291 */ /* 0x000fe2000f8e18ff */
[----:B------:R-:W-:Y:S01]  /*3dd0*/  LOP3.LUT R2, R2, UR31, RZ, 0x3c, !PT ;  /* 0x0000001f02027c12 */ /* 0x000fe2000f8e3cff */
[----:B------:R-:W-:Y:S02]  /*3de0*/  UIADD3 UR36, UPT, UPT, UR32, 0x6, URZ ;  /* 0x0000000620247890 */ /* 0x000fe4000fffe0ff */
[----:B------:R-:W-:Y:S01]  /*3df0*/  UIADD3 UR8, UPT, UPT, UR8, 0x60, URZ ;  /* 0x0000006008087890 */ /* 0x000fe2000fffe0ff */
[----:B-1----:R-:W-:Y:S01]  /*3e00*/  @P0 SHF.L.U32 R0, R2, 0x1f, RZ ;  /* 0x0000001f02000819 */ /* 0x002fe200000006ff */
[----:B------:R-:W-:Y:S02]  /*3e10*/  UIADD3 UR17, UPT, UPT, UR17, 0x1, URZ ;  /* 0x0000000111117890 */ /* 0x000fe4000fffe0ff */
[----:B------:R-:W-:Y:S01]  /*3e20*/  UIADD3 UR15, UPT, UPT, UR15, -0x1, URZ ;  /* 0xffffffff0f0f7890 */ /* 0x000fe2000fffe0ff */
[----:B------:R2:W3:Y:S01]  /*3e30*/  @P0 SYNCS.PHASECHK.TRANS64.TRYWAIT P2, [UR30], R0 ;  /* 0x00000000ff0005a7 */ /* 0x0004e2000804111e */
[----:B------:R-:W-:Y:S02]  /*3e40*/  ULEA UR30, UR46, UR13, 0xa ;  /* 0x0000000d2e1e7291 */ /* 0x000fe4000f8e50ff */
[----:B------:R-:W-:Y:S02]  /*3e50*/  UISETP.NE.AND UP0, UPT, UR17, UR16, UPT ;  /* 0x000000101100728c */ /* 0x000fe4000bf05270 */
[----:B------:R-:W-:Y:S02]  /*3e60*/  UIADD3 UR42, UPT, UPT, UR30, 0x2, URZ ;  /* 0x000000021e2a7890 */ /* 0x000fe4000fffe0ff */
[----:B------:R-:W-:Y:S02]  /*3e70*/  UIADD3 UR38, UPT, UPT, UR30, 0x4, URZ ;  /* 0x000000041e267890 */ /* 0x000fe4000fffe0ff */
[----:B------:R-:W-:Y:S01]  /*3e80*/  UIADD3 UR34, UPT, UPT, UR30, 0x6, URZ ;  /* 0x000000061e227890 */ /* 0x000fe2000fffe0ff */
[----:B------:R-:W-:Y:S01]  /*3e90*/  UMOV UR33, 0x40004040 ;  /* 0x4000404000217882 */ /* 0x000fe20000000000 */
[----:B------:R-:W-:Y:S01]  /*3ea0*/  UMOV UR31, 0x40004040 ;  /* 0x40004040001f7882 */ /* 0x000fe20000000000 */
[----:B------:R-:W-:Y:S01]  /*3eb0*/  UMOV UR45, 0x40004040 ;  /* 0x40004040002d7882 */ /* 0x000fe20000000000 */
[----:B------:R2:W-:Y:S01]  /*3ec0*/  UTCIMMA.2CTA gdesc[UR30], gdesc[UR32], tmem[UR10], tmem[UR28], idesc[UR29], UP3 ;  /* 0x00ff1c201e0075ea */ /* 0x0005e20009a0010a */
[----:B------:R-:W-:Y:S01]  /*3ed0*/  UPLOP3.LUT UP3, UPT, UPT, UPT, UPT, 0x80, 0x8 ;  /* 0x000000000008789c */ /* 0x000fe20003f6f070 */
[----:B------:R-:W-:Y:S01]  /*3ee0*/  UMOV UR43, 0x40004040 ;  /* 0x40004040002b7882 */ /* 0x000fe20000000000 */
[----:B------:R-:W-:Y:S01]  /*3ef0*/  UMOV UR41, 0x40004040 ;  /* 0x4000404000297882 */ /* 0x000fe20000000000 */
[----:B------:R2:W-:Y:S01]  /*3f00*/  UTCIMMA.2CTA gdesc[UR42], gdesc[UR44], tmem[UR10], tmem[UR26], idesc[UR27], UPT ;  /* 0x00ff1a2c2a0075ea */ /* 0x0005e2000ba0010a */
[----:B------:R-:W-:Y:S01]  /*3f10*/  UMOV UR39, 0x40004040 ;  /* 0x4000404000277882 */ /* 0x000fe20000000000 */
[----:B------:R-:W-:Y:S01]  /*3f20*/  UMOV UR37, 0x40004040 ;  /* 0x4000404000257882 */ /* 0x000fe20000000000 */
[----:B------:R-:W-:Y:S01]  /*3f30*/  UMOV UR35, 0x40004040 ;  /* 0x4000404000237882 */ /* 0x000fe20000000000 */
[----:B------:R2:W-:Y:S01]  /*3f40*/  UTCIMMA.2CTA gdesc[UR38], gdesc[UR40], tmem[UR10], tmem[UR24], idesc[UR25], UPT ;  /* 0x00ff1828260075ea */ /* 0x0005e2000ba0010a */
[----:B------:R2:W-:Y:S01]  /*3f50*/  UTCIMMA.2CTA gdesc[UR34], gdesc[UR36], tmem[UR10], tmem[UR22], idesc[UR23], UPT ;  /* 0x00ff1624220075ea */ /* 0x0005e2000ba0010a */
[----:B------:R2:W-:Y:S01]  /*3f60*/  UTCBAR.2CTA.MULTICAST [UR8], URZ, UR12 ;  /* 0x000000ff080073e9 */ /* 0x0005e2000820080c */
[----:B------:R-:W-:Y:S01]  /*3f70*/  UMOV UR46, UR18 ;  /* 0x00000012002e7c82 */ /* 0x000fe20008000000 */
[----:B------:R-:W-:Y:S05]  /*3f80*/  BRA.U UP0, `(.L_x_82) ;  /* 0xfffffffd00507547 */ /* 0x000fea000b83ffff */
.L_x_79:
[----:B------:R-:W-:Y:S01]  /*3f90*/  UIADD3 UR9, UPT, UPT, UR9, 0x100, URZ ;  /* 0x0000010009097890 */ /* 0x000fe2000fffe0ff */
[----:B------:R-:W-:-:S08]  /*3fa0*/  UMOV UR17, UR16 ;  /* 0x0000001000117c82 */ /* 0x000fd00008000000 */
[----:B------:R4:W-:Y:S01]  /*3fb0*/  UTCBAR.2CTA.MULTICAST [UR9], URZ, UR11 ;  /* 0x000000ff090073e9 */ /* 0x0009e2000820080b */
[----:B------:R-:W-:Y:S02]  /*3fc0*/  NOP ;  /* 0x0000000000007918 */ /* 0x000fe40000000000 */
.L_x_77:
[----:B------:R-:W-:Y:S01]  /*3fd0*/  UIADD3 UR19, UPT, UPT, UR19, 0x1, URZ ;  /* 0x0000000113137890 */ /* 0x000fe2000fffe0ff */
[----:B------:R-:W-:-:S03]  /*3fe0*/  ISETP.NE.AND P0, PT, R8, 0x2, PT ;  /* 0x000000020800780c */ /* 0x000fc60003f05270 */
[----:B------:R-:W-:Y:S01]  /*3ff0*/  UISETP.NE.AND UP0, UPT, UR19, 0x4, UPT ;  /* 0x000000041300788c */ /* 0x000fe2000bf05270 */
[----:B-12---:R-:W-:Y:S02]  /*4000*/  SEL R0, RZ, 0x1, P0 ;  /* 0x00000001ff007807 */ /* 0x006fe40000000000 */
[----:B------:R-:W-:Y:S01]  /*4010*/  SEL R8, R8, RZ, P0 ;  /* 0x000000ff08087207 */ /* 0x000fe20000000000 */
[----:B------:R-:W-:Y:S01]  /*4020*/  USEL UR8, URZ, 0x1, UP0 ;  /* 0x00000001ff087887 */ /* 0x000fe20008000000 */
[----:B------:R-:W-:Y:S01]  /*4030*/  LOP3.LUT R3, R3, R0, RZ, 0x3c, !PT ;  /* 0x0000000003037212 */ /* 0x000fe200078e3cff */
[----:B------:R-:W-:-:S04]  /*4040*/  USEL UR19, UR19, URZ, UP0 ;  /* 0x000000ff13137287 */ /* 0x000fc80008000000 */
[----:B------:R-:W-:Y:S01]  /*4050*/  LOP3.LUT R9, R9, UR8, RZ, 0x3c, !PT ;  /* 0x0000000809097c12 */ /* 0x000fe2000f8e3cff */
[----:B------:R-:W-:Y:S07]  /*4060*/  @P1 BRA `(.L_x_83) ;  /* 0xfffffff800881947 */ /* 0x000fee000383ffff */
[----:B------:R-:W1:Y:S01]  /*4070*/  S2UR UR6, SR_CgaCtaId ;  /* 0x00000000000679c3 */ /* 0x000e620000008800 */
[----:B------:R-:W-:Y:S01]  /*4080*/  ELECT P0, URZ, PT ;  /* 0x0000000000ff782f */ /* 0x000fe20003800000 */
[----:B------:R-:W-:Y:S01]  /*4090*/  HFMA2 R0, -RZ, RZ, 0, 5.9604644775390625e-08 ;  /* 0x00000001ff007431 */ /* 0x000fe200000001ff */
[----:B------:R-:W-:-:S05]  /*40a0*/  UMOV UR8, 0x40 ;  /* 0x0000004000087882 */ /* 0x000fca0000000000 */
[----:B------:R-:W-:Y:S01]  /*40b0*/  UVIRTCOUNT.DEALLOC.SMPOOL 0x80 ;  /* 0x000000800000784c */ /* 0x000fe20000000000 */
[----:B------:R-:W-:Y:S02]  /*40c0*/  UISETP.NE.AND UP0, UPT, UR5, URZ, UPT ;  /* 0x000000ff0500728c */ /* 0x000fe4000bf05270 */
[----:B-1----:R-:W-:-:S09]  /*40d0*/  ULEA UR6, UR6, UR8, 0x18 ;  /* 0x0000000806067291 */ /* 0x002fd2000f8ec0ff */
[----:B------:R1:W-:Y:S01]  /*40e0*/  @P0 STS.U8 [UR6+0x1c], R0 ;  /* 0x00001c00ff000988 */ /* 0x0003e20008000006 */
[----:B------:R-:W-:Y:S05]  /*40f0*/  BRA.U UP0, `(.L_x_84) ;  /* 0x0000000100a07547 */ /* 0x000fea000b800000 */
[----:B------:R-:W-:Y:S01]  /*4100*/  UIADD3 UR5, UPT, UPT, UR7, 0x120, URZ ;  /* 0x0000012007057890 */ /* 0x000fe2000fffe0ff */
[----:B------:R-:W-:-:S03]  /*4110*/  SHF.L.U32 R3, R9, 0x1f, RZ ;  /* 0x0000001f09037819 */ /* 0x000fc600000006ff */
[----:B------:R-:W-:-:S09]  /*4120*/  ULEA UR8, UR19, UR5, 0x3 ;  /* 0x0000000513087291 */ /* 0x000fd2000f8e18ff */
[----:B------:R-:W2:Y:S02]  /*4130*/  SYNCS.PHASECHK.TRANS64.TRYWAIT P0, [UR8], R3 ;  /* 0x00000003ff0075a7 */ /* 0x000ea40008001108 */
[----:B--2---:R-:W-:Y:S05]  /*4140*/  @!P0 BRA `(.L_x_85) ;  /* 0x0000003400808947 */ /* 0x004fea0003800000 */
.L_x_161:
[----:B----4-:R-:W-:-:S04]  /*4150*/  UIADD3 UR9, UPT, UPT, UR19, 0x1, URZ ;  /* 0x0000000113097890 */ /* 0x010fc8000fffe0ff */
        /* <DEDUP_REMOVED lines=8> */
.L_x_163:
        /* <DEDUP_REMOVED lines=9> */
.L_x_165:
[----:B------:R-:W-:-:S04]  /*4270*/  UIADD3 UR9, UPT, UPT, UR9, 0x1, URZ ;  /* 0x0000000109097890 */ /* 0x000fc8000fffe0ff */
[----:B------:R-:W-:-:S04]  /*4280*/  UISETP.NE.AND UP1, UPT, UR9, 0x4, UPT ;  /* 0x000000040900788c */ /* 0x000fc8000bf25270 */
[----:B------:R-:W-:Y:S02]  /*4290*/  USEL UR8, URZ, 0x1, UP1 ;  /* 0x00000001ff087887 */ /* 0x000fe40008800000 */
[----:B------:R-:W-:-:S04]  /*42a0*/  USEL UR9, UR9, URZ, UP1 ;  /* 0x000000ff09097287 */ /* 0x000fc80008800000 */
[----:B------:R-:W-:Y:S01]  /*42b0*/  ULEA UR9, UR9, UR5, 0x3 ;  /* 0x0000000509097291 */ /* 0x000fe2000f8e18ff */
[----:B-1----:R-:W-:-:S04]  /*42c0*/  LOP3.LUT R3, R2, UR8, RZ, 0x3c, !PT ;  /* 0x0000000802037c12 */ /* 0x002fc8000f8e3cff */
[----:B------:R-:W-:Y:S01]  /*42d0*/  SHF.L.U32 R3, R3, 0x1f, RZ ;  /* 0x0000001f03037819 */ /* 0x000fe200000006ff */
[----:B------:R-:W-:-:S04]  /*42e0*/  IMAD.U32 R0, RZ, RZ, UR9 ;  /* 0x00000009ff007e24 */ /* 0x000fc8000f8e00ff */
[----:B------:R1:W2:Y:S03]  /*42f0*/  SYNCS.PHASECHK.TRANS64.TRYWAIT P0, [R0+URZ], R3 ;  /* 0x00000003000075a7 */ /* 0x0002a600080011ff */
[----:B--2---:R-:W-:Y:S05]  /*4300*/  @!P0 NANOSLEEP.SYNCS 0x989680 ;  /* 0x009896800000895d */ /* 0x004fea0003900000 */
[----:B------:R-:W2:Y:S02]  /*4310*/  @!P0 SYNCS.PHASECHK.TRANS64 P0, [R0+URZ], R3 ;  /* 0x00000003000085a7 */ /* 0x000ea400080010ff */
[----:B--2---:R-:W-:Y:S05]  /*4320*/  @P0 BRA `(.L_x_88) ;  /* 0x0000000000200947 */ /* 0x004fea0003800000 */
.L_x_89:
[----:B--2---:R2:W4:Y:S02]  /*4330*/  SYNCS.PHASECHK.TRANS64.TRYWAIT P0, [R0+URZ], R3 ;  /* 0x00000003000075a7 */ /* 0x00452400080011ff */
[----:B----4-:R-:W-:Y:S05]  /*4340*/  @!P0 NANOSLEEP.SYNCS 0x989680 ;  /* 0x009896800000895d */ /* 0x010fea0003900000 */
[----:B------:R-:W4:Y:S02]  /*4350*/  @!P0 SYNCS.PHASECHK.TRANS64 P0, [R0+URZ], R3 ;  /* 0x00000003000085a7 */ /* 0x000f2400080010ff */
[----:B----4-:R-:W-:Y:S05]  /*4360*/  @!P0 BRA `(.L_x_89) ;  /* 0xfffffffc00f08947 */ /* 0x010fea000383ffff */
[----:B------:R-:W-:Y:S05]  /*4370*/  BRA `(.L_x_88) ;  /* 0x00000000000c7947 */ /* 0x000fea0003800000 */
.L_x_84:
[----:B------:R-:W-:-:S04]  /*4380*/  UIADD3 UR5, UPT, UPT, UR7, 0x160, URZ ;  /* 0x0000016007057890 */ /* 0x000fc8000fffe0ff */
[----:B------:R-:W-:-:S09]  /*4390*/  UPRMT UR5, UR4, 0x654, UR5 ;  /* 0x0000065404057896 */ /* 0x000fd20008000005 */
[----:B------:R-:W-:Y:S03]  /*43a0*/  SYNCS.ARRIVE.TRANS64.RED.A1T0 RZ, [UR5], RZ ;  /* 0x000000ffffff79a7 */ /* 0x000fe60008100405 */
.L_x_88:
[----:B-12---:R-:W-:Y:S01]  /*43b0*/  SHF.L.U32 R3, RZ, 0x1f, RZ ;  /* 0x0000001fff037819 */ /* 0x006fe200000006ff */
[----:B------:R-:W-:Y:S01]  /*43c0*/  UIADD3 UR5, UPT, UPT, UR7, 0x160, URZ ;  /* 0x0000016007057890 */ /* 0x000fe2000fffe0ff */
[----:B------:R-:W-:Y:S02]  /*43d0*/  PLOP3.LUT P0, PT, PT, PT, UP0, 0x80, 0x8 ;  /* 0x000000000008781c */ /* 0x000fe40003f0f008 */
[----:B------:R-:W1:Y:S02]  /*43e0*/  SYNCS.PHASECHK.TRANS64.TRYWAIT P1, [UR7+0x160], R3 ;  /* 0x00016003ff0075a7 */ /* 0x000e640008021107 */
[----:B-1----:R-:W-:Y:S09]  /*43f0*/  @!P1 BRA `(.L_x_90) ;  /* 0x00000034001c9947 */ /* 0x002ff20003800000 */
.L_x_167:
[----:B------:R-:W-:Y:S01]  /*4400*/  @!UP0 UPRMT UR5, UR4, 0x654, UR5 ;  /* 0x0000065404058896 */ /* 0x000fe20008000005 */
[----:B------:R-:W-:Y:S02]  /*4410*/  UMOV UR8, 0xffff ;  /* 0x0000ffff00087882 */ /* 0x000fe40000000000 */
[----:B------:R-:W-:-:S06]  /*4420*/  UMOV UR4, 0x1 ;  /* 0x0000000100047882 */ /* 0x000fcc0000000000 */
[----:B------:R-:W-:Y:S01]  /*4430*/  @!P0 SYNCS.ARRIVE.TRANS64.RED.A1T0 RZ, [UR5], RZ ;  /* 0x000000ffffff89a7 */ /* 0x000fe20008100405 */
[----:B------:R-:W-:Y:S01]  /*4440*/  NOP ;  /* 0x0000000000007918 */ /* 0x000fe20000000000 */
[----:B-1----:R-:W1:Y:S01]  /*4450*/  LDS R0, [UR6+0x14] ;  /* 0x00001406ff007984 */ /* 0x002e620008000800 */
[----:B------:R-:W-:-:S04]  /*4460*/  ULOP3.LUT UR5, UR21, 0xffff, URZ, 0xc0, !UPT ;  /* 0x0000ffff15057892 */ /* 0x000fc8000f8ec0ff */
[----:B------:R-:W-:-:S04]  /*4470*/  USHF.R.U32.HI UR5, URZ, 0x5, UR5 ;  /* 0x00000005ff057899 */ /* 0x000fc80008011605 */
[----:B------:R-:W-:Y:S02]  /*4480*/  USHF.L.U32 UR8, UR8, UR5, URZ ;  /* 0x0000000508087299 */ /* 0x000fe400080006ff */
[----:B------:R-:W-:-:S04]  /*4490*/  USHF.L.U32 UR4, UR4, UR5, URZ ;  /* 0x0000000504047299 */ /* 0x000fc800080006ff */
[----:B-1----:R-:W-:-:S04]  /*44a0*/  LOP3.LUT R0, R0, UR8, RZ, 0xc0, !PT ;  /* 0x0000000800007c12 */ /* 0x002fc8000f8ec0ff */
[----:B------:R-:W-:-:S13]  /*44b0*/  ISETP.NE.AND P0, PT, R0, UR8, PT ;  /* 0x0000000800007c0c */ /* 0x000fda000bf05270 */
[----:B------:R-:W-:Y:S05]  /*44c0*/  @P0 BRA `(.L_x_91) ;  /* 0x0000000000580947 */ /* 0x000fea0003800000 */
[----:B------:R-:W1:Y:S02]  /*44d0*/  LDS R0, [UR6+0x18] ;  /* 0x00001806ff007984 */ /* 0x000e640008000800 */
[----:B-1----:R-:W-:-:S04]  /*44e0*/  LOP3.LUT R0, R0, UR4, RZ, 0xc0, !PT ;  /* 0x0000000400007c12 */ /* 0x002fc8000f8ec0ff */
[----:B------:R-:W-:-:S13]  /*44f0*/  ISETP.NE.AND P0, PT, R0, UR4, PT ;  /* 0x0000000400007c0c */ /* 0x000fda000bf05270 */
[----:B------:R-:W-:Y:S05]  /*4500*/  @P0 BRA `(.L_x_92) ;  /* 0x00000000003c0947 */ /* 0x000fea0003800000 */
[----:B------:R-:W1:Y:S01]  /*4510*/  S2R R2, SR_LANEID ;  /* 0x0000000000027919 */ /* 0x000e620000000000 */
[----:B------:R-:W-:Y:S01]  /*4520*/  ULOP3.LUT UR8, URZ, UR8, URZ, 0x33, !UPT ;  /* 0x00000008ff087292 */ /* 0x000fe2000f8e33ff */
[----:B------:R-:W-:Y:S01]  /*4530*/  LOP3.LUT R4, RZ, UR4, RZ, 0x33, !PT ;  /* 0x00000004ff047c12 */ /* 0x000fe2000f8e33ff */
[----:B------:R-:W-:Y:S02]  /*4540*/  VOTEU.ANY UR7, UPT, PT ;  /* 0x0000000000077886 */ /* 0x000fe400038e0100 */
[----:B------:R-:W-:Y:S01]  /*4550*/  UFLO.U32 UR7, UR7 ;  /* 0x00000007000772bd */ /* 0x000fe200080e0000 */
[----:B------:R-:W2:Y:S01]  /*4560*/  REDUX UR4, R4 ;  /* 0x00000000040473c4 */ /* 0x000ea20000000000 */
[----:B------:R-:W-:-:S06]  /*4570*/  IMAD.U32 R0, RZ, RZ, UR8 ;  /* 0x00000008ff007e24 */ /* 0x000fcc000f8e00ff */
[----:B------:R1:W-:Y:S01]  /*4580*/  UTCATOMSWS.AND URZ, UR8 ;  /* 0x0000000800ff79e3 */ /* 0x0003e20008000000 */
[----:B------:R-:W3:Y:S01]  /*4590*/  REDUX UR5, R0 ;  /* 0x00000000000573c4 */ /* 0x000ee20000000000 */
[----:B-1----:R-:W-:Y:S01]  /*45a0*/  ISETP.EQ.U32.AND P0, PT, R2, UR7, PT ;  /* 0x0000000702007c0c */ /* 0x002fe2000bf02070 */
[----:B--2---:R-:W-:Y:S01]  /*45b0*/  IMAD.U32 R2, RZ, RZ, UR4 ;  /* 0x00000004ff027e24 */ /* 0x004fe2000f8e00ff */
[----:B---3--:R-:W-:-:S11]  /*45c0*/  MOV R3, UR5 ;  /* 0x0000000500037c02 */ /* 0x008fd60008000f00 */
[----:B------:R1:W-:Y:S04]  /*45d0*/  @P0 ATOMS.AND RZ, [UR6+0x14], R3 ;  /* 0x00001403ffff098c */ /* 0x0003e8000a800006 */
[----:B------:R1:W-:Y:S01]  /*45e0*/  @P0 ATOMS.AND RZ, [UR6+0x18], R2 ;  /* 0x00001802ffff098c */ /* 0x0003e2000a800006 */
[----:B------:R-:W-:Y:S05]  /*45f0*/  BRA `(.L_x_93) ;  /* 0x0000000000147947 */ /* 0x000fea0003800000 */
.L_x_92:
[----:B------:R-:W-:Y:S02]  /*4600*/  MOV R2, 0x4620 ;  /* 0x0000462000027802 */ /* 0x000fe40000000f00 */
[----:B---345:R-:W-:Y:S05]  /*4610*/  CALL.REL.NOINC `($__internal_0_$__cuda_sm10x_tcgen05_guardrail_trap_col_being_dealloced_not_returned_by_alloc) ;  /* 0x0000003400307944 */ /* 0x038fea0003c00000 */
[----:B------:R-:W-:Y:S05]  /*4620*/  BRA `(.L_x_93) ;  /* 0x0000000000087947 */ /* 0x000fea0003800000 */
.L_x_91:
[----:B------:R-:W-:Y:S02]  /*4630*/  MOV R2, 0x4650 ;  /* 0x0000465000027802 */ /* 0x000fe40000000f00 */
[----:B---345:R-:W-:Y:S05]  /*4640*/  CALL.REL.NOINC `($__internal_2_$__cuda_sm10x_tcgen05_guardrail_trap_unallocated_columns_being_dealloced) ;  /* 0x00000034003c7944 */ /* 0x038fea0003c00000 */
.L_x_93:
[----:B------:R-:W-:Y:S01]  /*4650*/  NOP ;  /* 0x0000000000007918 */ /* 0x000fe20000000000 */
[----:B----4-:R-:W-:Y:S05]  /*4660*/  EXIT ;  /* 0x000000000000794d */ /* 0x010fea0003800000 */
.L_x_64:
[----:B------:R-:W-:-:S09]  /*4670*/  UISETP.NE.OR UP5, UPT, UR10, 0x3, !UP5 ;  /* 0x000000030a00788c */ /* 0x000fd2000efa5670 */
[----:B------:R-:W-:Y:S05]  /*4680*/  BRA.U UP5, `(.L_x_94) ;  /* 0x0000000905c87547 */ /* 0x000fea000b800000 */
[----:B------:R-:W1:Y:S01]  /*4690*/  LDC R0, c[0x0][0xb30] ;  /* 0x0002cc00ff007b82 */ /* 0x000e620000000800 */
[----:B------:R-:W2:Y:S01]  /*46a0*/  LDCU.64 UR8, c[0x0][0x888] ;  /* 0x00011100ff0877ac */ /* 0x000ea20008000a00 */
[----:B------:R-:W-:Y:S01]  /*46b0*/  IMAD.MOV.U32 R30, RZ, RZ, 0x1 ;  /* 0x00000001ff1e7424 */ /* 0x000fe200078e00ff */
[----:B------:R-:W-:Y:S01]  /*46c0*/  CS2R R28, SRZ ;  /* 0x00000000001c7805 */ /* 0x000fe2000001ff00 */
[----:B------:R-:W-:Y:S01]  /*46d0*/  IMAD.MOV.U32 R25, RZ, RZ, 0x1000 ;  /* 0x00001000ff197424 */ /* 0x000fe200078e00ff */
[----:B------:R-:W3:Y:S03]  /*46e0*/  LDCU.64 UR4, c[0x0][0x890] ;  /* 0x00011200ff0477ac */ /* 0x000ee60008000a00 */
[----:B------:R-:W4:Y:S01]  /*46f0*/  LDC R19, c[0x0][0x370] ;  /* 0x0000dc00ff137b82 */ /* 0x000f220000000800 */
[----:B------:R-:W-:Y:S01]  /*4700*/  UMOV UR6, 0x400 ;  /* 0x0000040000067882 */ /* 0x000fe20000000000 */
[----:B------:R-:W-:-:S02]  /*4710*/  UPLOP3.LUT UP1, UPT, UPT, UPT, UPT, 0x40, 0x4 ;  /* 0x000000000004789c */ /* 0x000fc40003f2e870 */
[----:B------:R-:W-:-:S04]  /*4720*/  ULEA UR6, UR37, UR6, 0x18 ;  /* 0x0000000625067291 */ /* 0x000fc8000f8ec0ff */
[----:B------:R-:W4:Y:S01]  /*4730*/  LDC R2, c[0x0][0xb0c] ;  /* 0x0002c300ff027b82 */ /* 0x000f220000000800 */
[----:B--2---:R-:W-:Y:S02]  /*4740*/  UISETP.NE.U32.AND UP2, UPT, UR8, URZ, UPT ;  /* 0x000000ff0800728c */ /* 0x004fe4000bf45070 */
[----:B------:R-:W-:Y:S02]  /*4750*/  UIADD3 UR8, UPT, UPT, UR6, 0xc0, URZ ;  /* 0x000000c006087890 */ /* 0x000fe4000fffe0ff */
[----:B---3--:R-:W-:-:S03]  /*4760*/  UISETP.NE.U32.AND UP3, UPT, UR4, URZ, UPT ;  /* 0x000000ff0400728c */ /* 0x008fc6000bf65070 */
[----:B------:R-:W2:Y:S01]  /*4770*/  LDC R18, c[0x0][0xb20] ;  /* 0x0002c800ff127b82 */ /* 0x000ea20000000800 */
[----:B-1----:R-:W-:Y:S01]  /*4780*/  ISETP.NE.AND P1, PT, R0, 0x1, PT ;  /* 0x000000010000780c */ /* 0x002fe20003f25270 */
[----:B------:R-:W-:Y:S02]  /*4790*/  UISETP.NE.AND.EX UP2, UPT, UR9, URZ, UPT, UP2 ;  /* 0x000000ff0900728c */ /* 0x000fe4000bf45320 */
[----:B------:R-:W-:Y:S02]  /*47a0*/  UPRMT UR37, UR37, 0x654, UR8 ;  /* 0x0000065425257896 */ /* 0x000fe40008000008 */
[----:B------:R-:W-:Y:S02]  /*47b0*/  UISETP.NE.AND.EX UP3, UPT, UR5, URZ, UPT, UP3 ;  /* 0x000000ff0500728c */ /* 0x000fe4000bf65330 */
[----:B------:R-:W1:Y:S08]  /*47c0*/  LDC.64 R32, c[0x0][0x348] ;  /* 0x0000d200ff207b82 */ /* 0x000e700000000a00 */
[----:B------:R-:W3:Y:S08]  /*47d0*/  LDC.64 R16, c[0x0][0xb10] ;  /* 0x0002c400ff107b82 */ /* 0x000ef00000000a00 */
[----:B------:R-:W1:Y:S08]  /*47e0*/  LDC.64 R6, c[0x0][0xb18] ;  /* 0x0002c600ff067b82 */ /* 0x000e700000000a00 */
[----:B------:R-:W1:Y:S08]  /*47f0*/  LDC.64 R4, c[0x0][0xb28] ;  /* 0x0002ca00ff047b82 */ /* 0x000e700000000a00 */
[----:B--2-4-:R-:W1:Y:S02]  /*4800*/  LDC R24, c[0x0][0x374] ;  /* 0x0000dd00ff187b82 */ /* 0x014e640000000800 */
.L_x_102:
[C---:B------:R-:W-:Y:S02]  /*4810*/  LEA R0, R29.reuse, UR6, 0x3 ;  /* 0x000000061d007c11 */ /* 0x040fe4000f8e18ff */
[----:B------:R-:W-:Y:S02]  /*4820*/  SHF.L.U32 R3, R28, 0x1f, RZ ;  /* 0x0000001f1c037819 */ /* 0x000fe400000006ff */
[----:B------:R-:W-:Y:S02]  /*4830*/  LEA R20, R29, UR6, 0x4 ;  /* 0x000000061d147c11 */ /* 0x000fe4000f8e20ff */
[----:B--2---:R-:W2:Y:S02]  /*4840*/  SYNCS.PHASECHK.TRANS64.TRYWAIT P0, [R0+URZ+0xe0], R3 ;  /* 0x0000e003000075a7 */ /* 0x004ea400080011ff */
[----:B--2---:R-:W-:Y:S05]  /*4850*/  @!P0 BRA `(.L_x_95) ;  /* 0x00000030001c8947 */ /* 0x004fea0003800000 */
.L_x_168:
[----:B------:R-:W-:Y:S01]  /*4860*/  ISETP.GE.AND P0, PT, R40, 0x1, PT ;  /* 0x000000012800780c */ /* 0x000fe20003f06270 */
[----:B------:R-:W4:Y:S01]  /*4870*/  LDS.128 R20, [R20+0x170] ;  /* 0x0001700014147984 */ /* 0x000f220000000c00 */
[----:B------:R-:W-:Y:S01]  /*4880*/  ISETP.NE.U32.AND P4, PT, RZ, UR4, PT ;  /* 0x00000004ff007c0c */ /* 0x000fe2000bf85070 */
[----:B--2---:R-:W-:Y:S01]  /*4890*/  VIADD R0, R0, 0xf0 ;  /* 0x000000f000007836 */ /* 0x004fe20000000000 */
[----:B------:R-:W-:Y:S02]  /*48a0*/  SHF.L.U32 R26, R30, 0x1f, RZ ;  /* 0x0000001f1e1a7819 */ /* 0x000fe400000006ff */
[----:B------:R-:W-:Y:S02]  /*48b0*/  ISETP.NE.AND.EX P4, PT, RZ, UR5, PT, P4 ;  /* 0x00000005ff007c0c */ /* 0x000fe4000bf85340 */
[----:B------:R-:W-:Y:S01]  /*48c0*/  PRMT R0, RZ, 0x654, R0 ;  /* 0x00000654ff007816 */ /* 0x000fe20000000000 */
[----:B------:R-:W-:Y:S01]  /*48d0*/  @!PT LDS RZ, [RZ] ;  /* 0x00000000fffff984 */ /* 0x000fe20000000800 */
[----:B------:R-:W-:Y:S01]  /*48e0*/  @!PT LDS RZ, [RZ] ;  /* 0x00000000fffff984 */ /* 0x000fe20000000800 */
[----:B------:R-:W-:Y:S01]  /*48f0*/  @!PT LDS RZ, [RZ] ;  /* 0x00000000fffff984 */ /* 0x000fe20000000800 */
[----:B------:R-:W-:Y:S01]  /*4900*/  @!PT LDS RZ, [RZ] ;  /* 0x00000000fffff984 */ /* 0x000fe20000000800 */
[----:B------:R2:W-:Y:S06]  /*4910*/  MEMBAR.ALL.CTA ;  /* 0x0000000000007992 */ /* 0x0005ec0000008000 */
[----:B--2---:R-:W2:Y:S02]  /*4920*/  FENCE.VIEW.ASYNC.S ;  /* 0x00000000000073c6 */ /* 0x004ea40000000000 */
[----:B--2---:R2:W-:Y:S01]  /*4930*/  SYNCS.ARRIVE.TRANS64.RED.A1T0 RZ, [R0+URZ], RZ ;  /* 0x000000ff00ff79a7 */ /* 0x0045e200081004ff */
[----:B----4-:R-:W-:Y:S11]  /*4940*/  LOP3.LUT P3, RZ, R22, 0x1, RZ, 0xc0, !PT ;  /* 0x0000000116ff7812 */ /* 0x010ff6000786c0ff */
[----:B------:R-:W-:Y:S02]  /*4950*/  @!UPT UIADD3 URZ, UPT, UPT, URZ, URZ, URZ ;  /* 0x000000fffffff290 */ /* 0x000fe4000fffe0ff */
[----:B------:R-:W-:Y:S02]  /*4960*/  @P3 MOV R13, R20 ;  /* 0x00000014000d3202 */ /* 0x000fe40000000f00 */
[----:B------:R-:W-:Y:S01]  /*4970*/  @P3 LOP3.LUT R8, R21, 0xffff, RZ, 0xc0, !PT ;  /* 0x0000ffff15083812 */ /* 0x000fe200078ec0ff */
[----:B--2---:R-:W-:Y:S06]  /*4980*/  @!P0 BRA `(.L_x_96) ;  /* 0x0000000000a48947 */ /* 0x004fec0003800000 */
[----:B-1----:R-:W-:Y:S01]  /*4990*/  IMAD.HI.U32 R31, R24, R7, RZ ;  /* 0x00000007181f7227 */ /* 0x002fe200078e00ff */
[----:B------:R-:W-:Y:S02]  /*49a0*/  ISETP.NE.AND P0, PT, R6, 0x1, PT ;  /* 0x000000010600780c */ /* 0x000fe40003f05270 */
[----:B------:R-:W-:Y:S01]  /*49b0*/  ISETP.NE.AND P2, PT, R40, 0x1, PT ;  /* 0x000000012800780c */ /* 0x000fe20003f45270 */
[----:B---3--:R-:W-:Y:S01]  /*49c0*/  IMAD.HI.U32 R34, R19, R16, RZ ;  /* 0x0000001013227227 */ /* 0x008fe200078e00ff */
[----:B------:R-:W-:Y:S02]  /*49d0*/  SHF.R.U32.HI R31, RZ, R18, R31 ;  /* 0x00000012ff1f7219 */ /* 0x000fe4000001161f */
[----:B------:R-:W-:Y:S01]  /*49e0*/  ISETP.NE.AND P5, PT, R2, 0x1, PT ;  /* 0x000000010200780c */ /* 0x000fe20003fa5270 */
[----:B------:R-:W-:Y:S01]  /*49f0*/  IMAD.HI.U32 R36, R13, R16, RZ ;  /* 0x000000100d247227 */ /* 0x000fe200078e00ff */
[----:B------:R-:W-:Y:S02]  /*4a00*/  SHF.R.U32.HI R34, RZ, R17, R34 ;  /* 0x00000011ff227219 */ /* 0x000fe40000011622 */
[----:B------:R-:W-:Y:S01]  /*4a10*/  SEL R3, R24, R31, !P0 ;  /* 0x0000001f18037207 */ /* 0x000fe20004000000 */
[C---:B------:R-:W-:Y:S01]  /*4a20*/  IMAD.HI.U32 R31, R8.reuse, R7, RZ ;  /* 0x00000007081f7227 */ /* 0x040fe200078e00ff */
[----:B------:R-:W-:Y:S02]  /*4a30*/  SEL R11, R19, R34, !P5 ;  /* 0x00000022130b7207 */ /* 0x000fe40006800000 */
[----:B------:R-:W-:Y:S01]  /*4a40*/  SHF.R.U32.HI R36, RZ, R17, R36 ;  /* 0x00000011ff247219 */ /* 0x000fe20000011624 */
[----:B------:R-:W-:Y:S01]  /*4a50*/  IMAD.HI.U32 R38, R3, R4, RZ ;  /* 0x0000000403267227 */ /* 0x000fe200078e00ff */
[----:B------:R-:W-:Y:S03]  /*4a60*/  SHF.R.U32.HI R31, RZ, R18, R31 ;  /* 0x00000012ff1f7219 */ /* 0x000fe6000001161f */
[----:B------:R-:W-:Y:S01]  /*4a70*/  IMAD.HI.U32 R34, R11, R4, RZ ;  /* 0x000000040b227227 */ /* 0x000fe200078e00ff */
[----:B------:R-:W-:Y:S02]  /*4a80*/  @P2 SHF.R.U32.HI R3, RZ, R5, R38 ;  /* 0x00000005ff032219 */ /* 0x000fe40000011626 */
[----:B------:R-:W-:Y:S02]  /*4a90*/  SEL R9, R8, R31, !P0 ;  /* 0x0000001f08097207 */ /* 0x000fe40004000000 */
[----:B------:R-:W-:Y:S01]  /*4aa0*/  @P2 SHF.R.U32.HI R11, RZ, R5, R34 ;  /* 0x00000005ff0b2219 */ /* 0x000fe20000011622 */
[C---:B------:R-:W-:Y:S01]  /*4ab0*/  IMAD R10, R40.reuse, R3, RZ ;  /* 0x00000003280a7224 */ /* 0x040fe200078e02ff */
[----:B------:R-:W-:Y:S01]  /*4ac0*/  SEL R3, R13, R36, !P5 ;  /* 0x000000240d037207 */ /* 0x000fe20006800000 */
[C---:B------:R-:W-:Y:S03]  /*4ad0*/  IMAD.HI.U32 R14, R9.reuse, R4, RZ ;  /* 0x00000004090e7227 */ /* 0x040fe600078e00ff */
[----:B------:R-:W-:Y:S01]  /*4ae0*/  ISETP.GE.AND P0, PT, R9, R10, PT ;  /* 0x0000000a0900720c */ /* 0x000fe20003f06270 */
[C---:B------:R-:W-:Y:S01]  /*4af0*/  IMAD R12, R40.reuse, R11, RZ ;  /* 0x0000000b280c7224 */ /* 0x040fe200078e02ff */
[-C--:B------:R-:W-:Y:S04]  /*4b00*/  SHF.R.U32.HI R14, RZ, R5.reuse, R14 ;  /* 0x00000005ff0e7219 */ /* 0x080fe8000001160e */
[----:B------:R-:W-:Y:S02]  /*4b10*/  ISETP.GE.OR P0, PT, R3, R12, P0 ;  /* 0x0000000c0300720c */ /* 0x000fe40000706670 */
[----:B------:R-:W-:Y:S05]  /*4b20*/  SEL R15, R9, R14, !P2 ;  /* 0x0000000e090f7207 */ /* 0x000fea0005000000 */
[----:B------:R-:W-:Y:S04]  /*4b30*/  IMAD.MOV R14, RZ, RZ, -R15 ;  /* 0x000000ffff0e7224 */ /* 0x000fe800078e0a0f */
[----:B------:R-:W-:Y:S02]  /*4b40*/  IMAD R14, R40, R14, R9 ;  /* 0x0000000e280e7224 */ /* 0x000fe400078e0209 */
[C---:B------:R-:W-:Y:S05]  /*4b50*/  @!P0 IMAD.HI.U32 R10, R3.reuse, R4, RZ ;  /* 0x00000004030a8227 */ /* 0x040fea00078e00ff */
[----:B------:R-:W-:Y:S04]  /*4b60*/  @!P0 SHF.R.U32.HI R10, RZ, R5, R10 ;  /* 0x00000005ff0a8219 */ /* 0x000fe8000001160a */
[----:B------:R-:W-:Y:S01]  /*4b70*/  @!P0 SEL R0, R3, R10, !P2 ;  /* 0x0000000a03008207 */ /* 0x000fe20005000000 */
[----:B------:R-:W-:Y:S03]  /*4b80*/  IMAD.MOV R10, RZ, RZ, -R3 ;  /* 0x000000ffff0a7224 */ /* 0x000fe600078e0a03 */
[----:B------:R-:W-:Y:S01]  /*4b90*/  @!P0 IADD3 R15, PT, PT, R15, -R0, RZ ;  /* 0x800000000f0f8210 */ /* 0x000fe20007ffe0ff */
[----:B------:R-:W-:Y:S01]  /*4ba0*/  @!P0 IMAD R0, R11, R14, R0 ;  /* 0x0000000e0b008224 */ /* 0x000fe200078e0200 */
[----:B------:R-:W-:Y:S01]  /*4bb0*/  IADD3 R11, PT, PT, -R9, RZ, RZ ;  /* 0x000000ff090b7210 */ /* 0x000fe20007ffe1ff */
[----:B------:R-:W-:Y:S02]  /*4bc0*/  IMAD R13, R2, R10, R13 ;  /* 0x0000000a020d7224 */ /* 0x000fe400078e020d */
[----:B------:R-:W-:Y:S02]  /*4bd0*/  @!P0 IMAD R9, R15, R40, R3 ;  /* 0x000000280f098224 */ /* 0x000fe400078e0203 */
[----:B------:R-:W-:Y:S02]  /*4be0*/  @!P0 IMAD.MOV.U32 R3, RZ, RZ, R0 ;  /* 0x000000ffff038224 */ /* 0x000fe400078e0000 */
[----:B------:R-:W-:Y:S02]  /*4bf0*/  IMAD R8, R6, R11, R8 ;  /* 0x0000000b06087224 */ /* 0x000fe400078e0208 */
[----:B------:R-:W-:Y:S02]  /*4c00*/  IMAD R13, R3, R2, R13 ;  /* 0x00000002030d7224 */ /* 0x000fe400078e020d */
[----:B------:R-:W-:Y:S02]  /*4c10*/  IMAD R8, R9, R6, R8 ;  /* 0x0000000609087224 */ /* 0x000fe400078e0208 */
.L_x_96:
[----:B------:R-:W-:Y:S05]  /*4c20*/  BRA.U UP1, `(.L_x_97) ;  /* 0x0000000101107547 */ /* 0x000fea000b800000 */
[----:B------:R-:W-:Y:S04]  /*4c30*/  MOV R0, UR7 ;  /* 0x0000000700007c02 */ /* 0x000fe80008000f00 */
[----:B------:R-:W-:Y:S04]  /*4c40*/  SHF.L.U32 R3, R0, 0x1f, RZ ;  /* 0x0000001f00037819 */ /* 0x000fe800000006ff */
[----:B------:R-:W2:Y:S02]  /*4c50*/  SYNCS.PHASECHK.TRANS64.TRYWAIT P0, [UR6+0xd8], R3 ;  /* 0x0000d803ff0075a7 */ /* 0x000ea40008001106 */
[----:B--2---:R-:W-:Y:S05]  /*4c60*/  @!P0 BRA `(.L_x_98) ;  /* 0x0000002c002c8947 */ /* 0x004fea0003800000 */
.L_x_97:
[----:B------:R-:W-:Y:S05]  /*4c70*/  BRA.U !UP3, `(.L_x_99) ;  /* 0x000000010b347547 */ /* 0x000fea000b800000 */
[----:B------:R-:W-:Y:S01]  /*4c80*/  UPLOP3.LUT UP0, UPT, UPT, UPT, UP2, 0x80, 0x8 ;  /* 0x000000000008789c */ /* 0x000fe20003f0f020 */
[----:B--2---:R-:W-:Y:S02]  /*4c90*/  HFMA2 R0, -RZ, RZ, 0, 5.9604644775390625e-08 ;  /* 0x00000001ff007431 */ /* 0x004fe400000001ff */
[----:B------:R-:W-:Y:S03]  /*4ca0*/  IMAD.MOV.U32 R99, RZ, RZ, 0x1 ;  /* 0x00000001ff637424 */ /* 0x000fe600078e00ff */
[----:B------:R-:W-:Y:S05]  /*4cb0*/  PLOP3.LUT P0, PT, PT, PT, UP0, 0x80, 0x8 ;  /* 0x000000000008781c */ /* 0x000fea0003f0f008 */
[----:B------:R-:W2:Y:S01]  /*4cc0*/  @UP0 LDCU.64 UR10, c[0x0][0x888] ;  /* 0x00011100ff0a07ac */ /* 0x000ea20008000a00 */
[----:B------:R-:W-:Y:S07]  /*4cd0*/  @UP0 UIMAD UR8, UR36, UR4, URZ ;  /* 0x00000004240802a4 */ /* 0x000fee000f8e02ff */
[----:B------:R-:W-:Y:S01]  /*4ce0*/  @!P0 PRMT R99, R0, 0x7610, R99 ;  /* 0x0000761000638816 */ /* 0x000fe20000000063 */
[----:B--2---:R-:W-:Y:S03]  /*4cf0*/  @UP0 UIMAD.WIDE UR10, UR8, 0x4, UR10 ;  /* 0x00000004080a08a5 */ /* 0x004fe6000f8e020a */
[----:B------:R-:W2:Y:S03]  /*4d00*/  @!UP0 LDCU UR8, c[0x0][0x880] ;  /* 0x00011000ff0887ac */ /* 0x000ea60008000800 */
[----:B------:R-:W-:Y:S01]  /*4d10*/  IMAD.U32 R10, RZ, RZ, UR10 ;  /* 0x0000000aff0a7e24 */ /* 0x000fe2000f8e00ff */
[----:B------:R-:W-:Y:S05]  /*4d20*/  MOV R11, UR11 ;  /* 0x0000000b000b7c02 */ /* 0x000fea0008000f00 */
[----:B-----5:R4:W5:Y:S02]  /*4d30*/  @P0 LDG.E R48, desc[UR40][R10.64] ;  /* 0x000000280a300981 */ /* 0x020964000c1e1900 */
[----:B--2-4-:R-:W-:Y:S07]  /*4d40*/  @!P0 IMAD.U32 R48, RZ, RZ, UR8 ;  /* 0x00000008ff308e24 */ /* 0x014fee000f8e00ff */
.L_x_99:
[----:B-----5:R-:W-:Y:S01]  /*4d50*/  @!P4 ISETP.EQ.AND P5, PT, R48, RZ, PT ;  /* 0x000000ff3000c20c */ /* 0x020fe20003fa2270 */
[----:B------:R-:W-:Y:S01]  /*4d60*/  @!UPT UIADD3 URZ, UPT, UPT, URZ, URZ, URZ ;  /* 0x000000fffffff290 */ /* 0x000fe2000fffe0ff */
[----:B------:R-:W-:Y:S11]  /*4d70*/  @!P4 BRA `(.L_x_100) ;  /* 0x000000000014c947 */ /* 0x000ff60003800000 */
[----:B------:R-:W-:Y:S02]  /*4d80*/  LOP3.LUT P0, RZ, R99, 0xff, RZ, 0xc0, !PT ;  /* 0x000000ff63ff7812 */ /* 0x000fe4000780c0ff */
[----:B------:R-:W-:Y:S04]  /*4d90*/  PLOP3.LUT P5, PT, PT, PT, UP0, 0x80, 0x8 ;  /* 0x000000000008781c */ /* 0x000fe80003faf008 */
[----:B------:R-:W-:Y:S07]  /*4da0*/  PLOP3.LUT P5, PT, P5, PT, PT, 0x8, 0x80 ;  /* 0x000000000080781c */ /* 0x000fee0002fae170 */
[----:B------:R-:W-:Y:S11]  /*4db0*/  @P0 ISETP.EQ.AND P5, PT, R48, RZ, PT ;  /* 0x000000ff3000020c */ /* 0x000ff60003fa2270 */
[----:B------:R-:W-:Y:S02]  /*4dc0*/  @!UPT UIADD3 URZ, UPT, UPT, URZ, URZ, URZ ;  /* 0x000000fffffff290 */ /* 0x000fe4000fffe0ff */
.L_x_100:
[----:B------:R-:W4:Y:S01]  /*4dd0*/  SYNCS.PHASECHK.TRANS64.TRYWAIT P4, [UR6+0xc8], R26 ;  /* 0x0000c81aff0075a7 */ /* 0x000f220008081106 */
[----:B------:R-:W-:Y:S01]  /*4de0*/  @P3 SHF.R.U32.HI R27, RZ, 0x10, R21 ;  /* 0x00000010ff1b3819 */ /* 0x000fe20000011615 */
[----:B------:R-:W-:Y:S01]  /*4df0*/  VIADD R29, R29, 0x1 ;  /* 0x000000011d1d7836 */ /* 0x000fe20000000000 */
[----:B------:R-:W5:Y:S08]  /*4e00*/  LDC.64 R14, c[0x0][0xb10] ;  /* 0x0002c400ff0e7b82 */ /* 0x000f700000000a00 */
[----:B------:R-:W1:Y:S08]  /*4e10*/  LDC.64 R10, c[0x0][0xb18] ;  /* 0x0002c600ff0a7b82 */ /* 0x000e700000000a00 */
[----:B--2---:R-:W2:Y:S08]  /*4e20*/  @!P1 LDC R0, c[0x0][0xb20] ;  /* 0x0002c800ff009b82 */ /* 0x004eb00000000800 */
[----:B------:R-:W3:Y:S01]  /*4e30*/  @!P1 LDC R3, c[0x0][0xb0c] ;  /* 0x0002c300ff039b82 */ /* 0x000ee20000000800 */
[----:B-----5:R-:W-:Y:S05]  /*4e40*/  @!P1 IMAD.HI.U32 R14, R13, R14, RZ ;  /* 0x0000000e0d0e9227 */ /* 0x020fea00078e00ff */
[----:B------:R-:W-:Y:S01]  /*4e50*/  @!P1 SHF.R.U32.HI R14, RZ, R15, R14 ;  /* 0x0000000fff0e9219 */ /* 0x000fe2000001160e */
[----:B-1----:R-:W-:Y:S01]  /*4e60*/  @!P1 IMAD.HI.U32 R11, R8, R11, RZ ;  /* 0x0000000b080b9227 */ /* 0x002fe200078e00ff */
[----:B------:R-:W-:Y:S04]  /*4e70*/  @!P1 ISETP.NE.AND P0, PT, R10, 0x1, PT ;  /* 0x000000010a00980c */ /* 0x000fe80003f05270 */
[----:B--2---:R-:W-:Y:S02]  /*4e80*/  @!P1 SHF.R.U32.HI R9, RZ, R0, R11 ;  /* 0x00000000ff099219 */ /* 0x004fe4000001160b */
[----:B---3--:R-:W-:Y:S02]  /*4e90*/  @!P1 ISETP.NE.AND P2, PT, R3, 0x1, PT ;  /* 0x000000010300980c */ /* 0x008fe40003f45270 */
[----:B------:R-:W-:Y:S02]  /*4ea0*/  @!P1 SEL R9, R8, R9, !P0 ;  /* 0x0000000908099207 */ /* 0x000fe40004000000 */
[----:B------:R-:W-:Y:S02]  /*4eb0*/  ELECT P0, URZ, PT ;  /* 0x0000000000ff782f */ /* 0x000fe40003800000 */
[----:B------:R-:W-:Y:S05]  /*4ec0*/  @!P1 SEL R14, R13, R14, !P2 ;  /* 0x0000000e0d0e9207 */ /* 0x000fea0005000000 */
[----:B------:R-:W-:Y:S02]  /*4ed0*/  @!P1 IMAD.IADD R0, R9, 0x1, -R14 ;  /* 0x0000000109009824 */ /* 0x000fe400078e0a0e */
[----:B------:R-:W-:Y:S02]  /*4ee0*/  @!P1 IMAD.IADD R9, R14, 0x1, -R9 ;  /* 0x000000010e099824 */ /* 0x000fe400078e0a09 */
[----:B------:R-:W-:Y:S02]  /*4ef0*/  @!P1 IMAD R13, R0, R3, R13 ;  /* 0x00000003000d9224 */ /* 0x000fe400078e020d */
[----:B------:R-:W-:Y:S01]  /*4f00*/  @!P1 IMAD R8, R9, R10, R8 ;  /* 0x0000000a09089224 */ /* 0x000fe200078e0208 */
[----:B----4-:R-:W-:Y:S06]  /*4f10*/  @!P4 BRA `(.L_x_101) ;  /* 0x000000280098c947 */ /* 0x010fec0003800000 */
.L_x_171:
[----:B------:R-:W-:Y:S01]  /*4f20*/  PLOP3.LUT P5, PT, P5, P0, PT, 0xf2, 0x2f ;  /* 0x00000000002f781c */ /* 0x000fe20002fa1e72 */
[----:B------:R-:W-:Y:S01]  /*4f30*/  UMOV UR14, 0x0 ;  /* 0x00000000000e7882 */ /* 0x000fe20000000000 */
[----:B------:R-:W-:Y:S01]  /*4f40*/  LOP3.LUT R30, R30, 0x1, RZ, 0x3c, !PT ;  /* 0x000000011e1e7812 */ /* 0x000fe200078e3cff */
[----:B------:R-:W-:Y:S01]  /*4f50*/  UMOV UR15, 0x10000000 ;  /* 0x10000000000f7882 */ /* 0x000fe20000000000 */
[----:B------:R-:W-:Y:S01]  /*4f60*/  UMOV UR12, UR36 ;  /* 0x00000024000c7c82 */ /* 0x000fe20008000000 */
[----:B------:R-:W-:Y:S08]  /*4f70*/  @P3 R2UR UR36, R27 ;  /* 0x000000001b2432ca */ /* 0x000ff000000e0000 */
[----:B-1----:R-:W-:Y:S01]  /*4f80*/  @!P5 IADD3 R3, P0, PT, R32, 0x580, RZ ;  /* 0x000005802003d810 */ /* 0x002fe20007f1e0ff */
[----:B------:R-:W-:Y:S01]  /*4f90*/  @!P5 IMAD.SHL.U32 R98, R98, 0x20, RZ ;  /* 0x000000206262d824 */ /* 0x000fe200078e00ff */
[----:B------:R-:W-:Y:S01]  /*4fa0*/  VOTEU.ALL UP1, P5 ;  /* 0x0000000000ff7886 */ /* 0x000fe20002820000 */
[----:B------:R-:W-:Y:S01]  /*4fb0*/  @!P5 IMAD.SHL.U32 R97, R97, 0x80, RZ ;  /* 0x000000806161d824 */ /* 0x000fe200078e00ff */
[----:B------:R-:W-:Y:S01]  /*4fc0*/  @!P5 R2UR UR9, R3 ;  /* 0x000000000309d2ca */ /* 0x000fe200000e0000 */
[----:B------:R-:W-:Y:S01]  /*4fd0*/  @!P5 IMAD.X R0, RZ, RZ, R33, P0 ;  /* 0x000000ffff00d224 */ /* 0x000fe200000e0621 */
[----:B------:R-:W-:Y:S01]  /*4fe0*/  @!P5 R2UR UR10, R98 ;  /* 0x00000000620ad2ca */ /* 0x000fe200000e0000 */
[----:B------:R-:W-:Y:S01]  /*4ff0*/  IMAD.IADD R98, R8, 0x1, R81 ;  /* 0x0000000108627824 */ /* 0x000fe200078e0251 */
[----:B------:R-:W-:Y:S01]  /*5000*/  @!P5 R2UR UR11, R97 ;  /* 0x00000000610bd2ca */ /* 0x000fe200000e0000 */
[----:B------:R-:W-:Y:S01]  /*5010*/  IMAD.IADD R97, R13, 0x1, R96 ;  /* 0x000000010d617824 */ /* 0x000fe200078e0260 */
[----:B------:R-:W-:Y:S02]  /*5020*/  @!P5 R2UR UR8, R0 ;  /* 0x000000000008d2ca */ /* 0x000fe400000e0000 */
[C---:B------:R-:W-:Y:S04]  /*5030*/  ISETP.NE.AND P0, PT, R29.reuse, 0x2, PT ;  /* 0x000000021d00780c */ /* 0x040fe80003f05270 */
[----:B------:R-:W-:Y:S01]  /*5040*/  SEL R3, RZ, 0x1, P0 ;  /* 0x00000001ff037807 */ /* 0x000fe20000000000 */
[----:B------:R-:W-:Y:S01]  /*5050*/  IMAD.U32 R10, RZ, RZ, UR9 ;  /* 0x00000009ff0a7e24 */ /* 0x000fe2000f8e00ff */
[----:B------:R-:W-:Y:S01]  /*5060*/  @!UP1 UIADD3 UR9, UPT, UPT, UR6, 0xc0, URZ ;  /* 0x000000c006099890 */ /* 0x000fe2000fffe0ff */
[----:B------:R-:W-:Y:S02]  /*5070*/  SEL R29, R29, RZ, P0 ;  /* 0x000000ff1d1d7207 */ /* 0x000fe40000000000 */
[----:B------:R-:W-:Y:S02]  /*5080*/  LOP3.LUT R28, R28, R3, RZ, 0x3c, !PT ;  /* 0x000000031c1c7212 */ /* 0x000fe400078e3cff */
[----:B------:R-:W-:Y:S01]  /*5090*/  IMAD.U32 R11, RZ, RZ, UR8 ;  /* 0x00000008ff0b7e24 */ /* 0x000fe2000f8e00ff */
[----:B------:R-:W-:Y:S01]  /*50a0*/  @!P5 R2UR UR16, R10 ;  /* 0x000000000a10d2ca */ /* 0x000fe200000e0000 */
[----:B------:R-:W-:Y:S01]  /*50b0*/  @!UP1 UIADD3 UR8, UPT, UPT, UR6, 0x200, URZ ;  /* 0x0000020006089890 */ /* 0x000fe2000fffe0ff */
[----:B------:R-:W-:Y:S02]  /*50c0*/  VOTEU.ALL UP1, P5 ;  /* 0x0000000000ff7886 */ /* 0x000fe40002820000 */
[----:B------:R-:W-:Y:S11]  /*50d0*/  @!P5 R2UR UR17, R11 ;  /* 0x000000000b11d2ca */ /* 0x000ff600000e0000 */
[----:B------:R-:W-:Y:S02]  /*50e0*/  @!UPT UIADD3 URZ, UPT, UPT, URZ, URZ, URZ ;  /* 0x000000fffffff290 */ /* 0x000fe4000fffe0ff */
[----:B------:R2:W-:Y:S01]  /*50f0*/  @!UP1 UTMALDG.3D [UR8], [UR16], desc[UR14] ;  /* 0x00000e08100095b4 */ /* 0x0005e20008011000 */
[----:B------:R2:W-:Y:S01]  /*5100*/  @!P5 SYNCS.ARRIVE.TRANS64.RED.A0TR RZ, [UR6+0xc0], R25 ;  /* 0x0000c019ffffd9a7 */ /* 0x0005e20008300406 */
[----:B------:R-:W-:Y:S01]  /*5110*/  UPLOP3.LUT UP1, UPT, UPT, UPT, UPT, 0x80, 0x8 ;  /* 0x000000000008789c */ /* 0x000fe20003f2f070 */
[----:B------:R-:W-:Y:S01]  /*5120*/  SYNCS.ARRIVE.TRANS64.RED.A1T0 RZ, [UR37], RZ ;  /* 0x000000ffffff79a7 */ /* 0x000fe20008100425 */
[----:B------:R-:W-:Y:S09]  /*5130*/  @P3 BRA `(.L_x_102) ;  /* 0xfffffff400b43947 */ /* 0x000ff2000383ffff */
[----:B------:R-:W-:Y:S07]  /*5140*/  MOV R0, UR6 ;  /* 0x0000000600007c02 */ /* 0x000fee0008000f00 */
.L_x_103:
[----:B-1----:R-:W-:-:S04]  /*5150*/  SHF.L.U32 R3, R30, 0x1f, RZ ;  /* 0x0000001f1e037819 */ /* 0x002fc800000006ff */
[----:B------:R1:W3:Y:S03]  /*5160*/  SYNCS.PHASECHK.TRANS64.TRYWAIT P0, [R0+URZ+0xc8], R3 ;  /* 0x0000c803000075a7 */ /* 0x0002e600080011ff */
[----:B---3--:R-:W-:Y:S05]  /*5170*/  @!P0 NANOSLEEP.SYNCS 0x989680 ;  /* 0x009896800000895d */ /* 0x008fea0003900000 */
[----:B------:R-:W3:Y:S02]  /*5180*/  @!P0 SYNCS.PHASECHK.TRANS64 P0, [R0+URZ+0xc8], R3 ;  /* 0x0000c803000085a7 */ /* 0x000ee400080010ff */
[----:B--23--:R-:W-:Y:S05]  /*5190*/  @P0 EXIT ;  /* 0x000000000000094d */ /* 0x00cfea0003800000 */
[----:B------:R-:W-:Y:S05]  /*51a0*/  BRA `(.L_x_103) ;  /* 0xfffffffc00e87947 */ /* 0x000fea000383ffff */
.L_x_94:
[----:B------:R-:W-:-:S06]  /*51b0*/  UISETP.GE.AND UP1, UPT, UR10, 0x4, UPT ;  /* 0x000000040a00788c */ /* 0x000fcc000bf26270 */
[----:B------:R-:W-:-:S13]  /*51c0*/  PLOP3.LUT P0, PT, PT, PT, UP1, 0x80, 0x8 ;  /* 0x000000000008781c */ /* 0x000fda0003f0f018 */
[----:B------:R-:W-:Y:S05]  /*51d0*/  @!P0 EXIT ;  /* 0x000000000000894d */ /* 0x000fea0003800000 */
[----:B------:R-:W-:Y:S01]  /*51e0*/  BAR.SYNC.DEFER_BLOCKING 0x6, 0xa0 ;  /* 0x0182800000007b1d */ /* 0x000fe20000010000 */
[C---:B------:R-:W-:Y:S02]  /*51f0*/  IMAD.SHL.U32 R2, R103.reuse, 0x20, RZ ;  /* 0x0000002067027824 */ /* 0x040fe400078e00ff */
[----:B------:R-:W-:Y:S02]  /*5200*/  HFMA2 R110, -RZ, RZ, 0, 0 ;  /* 0x00000000ff6e7431 */ /* 0x000fe400000001ff */
[C---:B------:R-:W-:Y:S01]  /*5210*/  IMAD.SHL.U32 R105, R103.reuse, 0x4, RZ ;  /* 0x0000000467697824 */ /* 0x040fe200078e00ff */
[----:B------:R-:W-:Y:S01]  /*5220*/  CS2R R108, SRZ ;  /* 0x00000000006c7805 */ /* 0x000fe2000001ff00 */
[----:B------:R-:W-:Y:S01]  /*5230*/  IMAD.U32 R47, R103, 0x10000, RZ ;  /* 0x00010000672f7824 */ /* 0x000fe200078e00ff */
[----:B------:R-:W-:Y:S01]  /*5240*/  UMOV UR43, 0x400 ;  /* 0x00000400002b7882 */ /* 0x000fe20000000000 */
[----:B------:R-:W1:Y:S01]  /*5250*/  LDC R101, c[0x0][0x370] ;  /* 0x0000dc00ff657b82 */ /* 0x000e620000000800 */
[----:B------:R-:W-:Y:S01]  /*5260*/  ULEA UR43, UR37, UR43, 0x18 ;  /* 0x0000002b252b7291 */ /* 0x000fe2000f8ec0ff */
[----:B------:R-:W-:Y:S01]  /*5270*/  LOP3.LUT P0, R4, R2, 0x80, RZ, 0xc0, !PT ;  /* 0x0000008002047812 */ /* 0x000fe2000780c0ff */
[----:B------:R-:W-:Y:S01]  /*5280*/  IMAD.MOV.U32 R44, RZ, RZ, RZ ;  /* 0x000000ffff2c7224 */ /* 0x000fe200078e00ff */
[----:B------:R-:W-:Y:S01]  /*5290*/  LOP3.LUT R47, R47, 0x600000, RZ, 0xc0, !PT ;  /* 0x006000002f2f7812 */ /* 0x000fe200078ec0ff */
[----:B------:R-:W-:Y:S01]  /*52a0*/  UIADD3 UR4, UPT, UPT, UR43, 0x1200, URZ ;  /* 0x000012002b047890 */ /* 0x000fe2000fffe0ff */
[----:B------:R-:W-:Y:S01]  /*52b0*/  LOP3.LUT R105, R4, 0x10, R105, 0xf8, !PT ;  /* 0x0000001004697812 */ /* 0x000fe200078ef869 */
[----:B------:R-:W-:Y:S01]  /*52c0*/  IMAD.MOV.U32 R114, RZ, RZ, RZ ;  /* 0x000000ffff727224 */ /* 0x000fe200078e00ff */
[----:B------:R-:W2:Y:S01]  /*52d0*/  LDC R42, c[0x0][0xb0c] ;  /* 0x0002c300ff2a7b82 */ /* 0x000ea20000000800 */
[----:B------:R-:W3:Y:S01]  /*52e0*/  LDCU.64 UR46, c[0x0][0x348] ;  /* 0x00006900ff2e77ac */ /* 0x000ee20008000a00 */
[----:B------:R-:W-:-:S02]  /*52f0*/  LOP3.LUT R105, R105, 0xf60, R2, 0xf8, !PT ;  /* 0x00000f6069697812 */ /* 0x000fc400078ef802 */
[----:B------:R-:W-:Y:S01]  /*5300*/  MOV R111, UR4 ;  /* 0x00000004006f7c02 */ /* 0x000fe20008000f00 */
[----:B------:R-:W4:Y:S01]  /*5310*/  LDCU.64 UR38, c[0x0][0x888] ;  /* 0x00011100ff2677ac */ /* 0x000f220008000a00 */
[----:B------:R-:W-:Y:S02]  /*5320*/  IADD3 R2, PT, PT, R105, UR43, RZ ;  /* 0x0000002b69027c10 */ /* 0x000fe4000fffe0ff */
[----:B------:R-:W1:Y:S01]  /*5330*/  LDC R100, c[0x0][0xb20] ;  /* 0x0002c800ff647b82 */ /* 0x000e620000000800 */
[----:B------:R-:W3:Y:S01]  /*5340*/  LDS R0, [UR43+0x190] ;  /* 0x0001902bff007984 */ /* 0x000ee20008000800 */
[----:B------:R-:W-:Y:S01]  /*5350*/  UIADD3 UR42, UPT, UPT, UR43, 0x200, URZ ;  /* 0x000002002b2a7890 */ /* 0x000fe2000fffe0ff */
[C---:B------:R-:W-:Y:S01]  /*5360*/  VIADD R104, R2.reuse, 0x10 ;  /* 0x0000001002687836 */ /* 0x040fe20000000000 */
[----:B------:R-:W-:-:S04]  /*5370*/  @P0 IADD3 R104, PT, PT, R2, -0x10, RZ ;  /* 0xfffffff002680810 */ /* 0x000fc80007ffe0ff */
[----:B------:R-:W1:Y:S08]  /*5380*/  LDC R41, c[0x0][0xb30] ;  /* 0x0002cc00ff297b82 */ /* 0x000e700000000800 */
[----:B------:R-:W1:Y:S08]  /*5390*/  LDC.64 R90, c[0x0][0xb10] ;  /* 0x0002c400ff5a7b82 */ /* 0x000e700000000a00 */
[----:B------:R-:W1:Y:S08]  /*53a0*/  LDC.64 R38, c[0x0][0xb18] ;  /* 0x0002c600ff267b82 */ /* 0x000e700000000a00 */
[----:B------:R-:W1:Y:S08]  /*53b0*/  LDC.64 R86, c[0x0][0x888] ;  /* 0x00022200ff567b82 */ /* 0x000e700000000a00 */
[----:B------:R-:W1:Y:S01]  /*53c0*/  LDC.64 R36, c[0x0][0xb28] ;  /* 0x0002ca00ff247b82 */ /* 0x000e620000000a00 */
[----:B---3--:R-:W-:-:S07]  /*53d0*/  IMAD.IADD R47, R0, 0x1, R47 ;  /* 0x00000001002f7824 */ /* 0x008fce00078e022f */
[----:B------:R-:W3:Y:S08]  /*53e0*/  LDC.64 R88, c[0x0][0x890] ;  /* 0x00022400ff587b82 */ /* 0x000ef00000000a00 */
[----:B------:R-:W1:Y:S08]  /*53f0*/  LDC.64 R84, c[0x0][0x8b0] ;  /* 0x00022c00ff547b82 */ /* 0x000e700000000a00 */
[----:B------:R-:W1:Y:S08]  /*5400*/  LDC.64 R82, c[0x0][0x8a8] ;  /* 0x00022a00ff527b82 */ /* 0x000e700000000a00 */
[----:B--2-4-:R-:W1:Y:S02]  /*5410*/  LDC R102, c[0x0][0x374] ;  /* 0x0000dd00ff667b82 */ /* 0x014e640000000800 */
.L_x_121:
[C---:B------:R-:W-:Y:S02]  /*5420*/  LEA R0, R114.reuse, UR43, 0x3 ;  /* 0x0000002b72007c11 */ /* 0x040fe4000f8e18ff */
[----:B------:R-:W-:Y:S02]  /*5430*/  SHF.L.U32 R3, R109, 0x1f, RZ ;  /* 0x0000001f6d037819 */ /* 0x000fe400000006ff */
[----:B------:R-:W-:Y:S02]  /*5440*/  LEA R16, R114, UR43, 0x4 ;  /* 0x0000002b72107c11 */ /* 0x000fe4000f8e20ff */
[----:B--2---:R-:W2:Y:S02]  /*5450*/  SYNCS.PHASECHK.TRANS64.TRYWAIT P0, [R0+URZ+0xe0], R3 ;  /* 0x0000e003000075a7 */ /* 0x004ea400080011ff */
[----:B-12---:R-:W-:Y:S05]  /*5460*/  @!P0 BRA `(.L_x_104) ;  /* 0x00000024005c8947 */ /* 0x006fea0003800000 */
.L_x_172:
[----:B------:R-:W4:Y:S01]  /*5470*/  LDC.64 R12, c[0x0][0xb10] ;  /* 0x0002c400ff0c7b82 */ /* 0x000f220000000a00 */
[----:B------:R-:W3:Y:S01]  /*5480*/  LDS.128 R16, [R16+0x170] ;  /* 0x0001700010107984 */ /* 0x000ee20000000c00 */
[----:B-1----:R-:W-:Y:S01]  /*5490*/  ISETP.NE.AND P1, PT, R41, 0x1, PT ;  /* 0x000000012900780c */ /* 0x002fe20003f25270 */
[----:B--2---:R-:W-:Y:S01]  /*54a0*/  VIADD R0, R0, 0xf0 ;  /* 0x000000f000007836 */ /* 0x004fe20000000000 */
[----:B------:R-:W-:Y:S04]  /*54b0*/  ISETP.GE.AND P0, PT, R40, 0x1, PT ;  /* 0x000000012800780c */ /* 0x000fe80003f06270 */
[----:B------:R-:W1:Y:S01]  /*54c0*/  LDC.64 R10, c[0x0][0xb18] ;  /* 0x0002c600ff0a7b82 */ /* 0x000e620000000a00 */
[----:B------:R-:W-:Y:S01]  /*54d0*/  PRMT R0, RZ, 0x654, R0 ;  /* 0x00000654ff007816 */ /* 0x000fe20000000000 */
[----:B------:R-:W-:Y:S01]  /*54e0*/  @!PT LDS RZ, [RZ] ;  /* 0x00000000fffff984 */ /* 0x000fe20000000800 */
[----:B------:R-:W-:Y:S01]  /*54f0*/  @!PT LDS RZ, [RZ] ;  /* 0x00000000fffff984 */ /* 0x000fe20000000800 */
[----:B------:R-:W-:Y:S01]  /*5500*/  @!PT LDS RZ, [RZ] ;  /* 0x00000000fffff984 */ /* 0x000fe20000000800 */
[----:B------:R-:W-:Y:S01]  /*5510*/  @!PT LDS RZ, [RZ] ;  /* 0x00000000fffff984 */ /* 0x000fe20000000800 */
[----:B------:R2:W-:Y:S06]  /*5520*/  MEMBAR.ALL.CTA ;  /* 0x0000000000007992 */ /* 0x0005ec0000008000 */
[----:B--2---:R-:W2:Y:S01]  /*5530*/  FENCE.VIEW.ASYNC.S ;  /* 0x00000000000073c6 */ /* 0x004ea20000000000 */
[----:B------:R-:W1:Y:S08]  /*5540*/  @!P1 LDC R14, c[0x0][0xb20] ;  /* 0x0002c800ff0e9b82 */ /* 0x000e700000000800 */
[----:B------:R-:W1:Y:S01]  /*5550*/  @!P1 LDC R9, c[0x0][0xb0c] ;  /* 0x0002c300ff099b82 */ /* 0x000e620000000800 */
[----:B--2---:R2:W-:Y:S01]  /*5560*/  SYNCS.ARRIVE.TRANS64.RED.A1T0 RZ, [R0+URZ], RZ ;  /* 0x000000ff00ff79a7 */ /* 0x0045e200081004ff */
[----:B---3--:R-:W-:Y:S04]  /*5570*/  LOP3.LUT P4, RZ, R18, 0x1, RZ, 0xc0, !PT ;  /* 0x0000000112ff7812 */ /* 0x008fe8000788c0ff */
[----:B------:R-:W-:Y:S09]  /*5580*/  P2R R112, PR, RZ, 0x10 ;  /* 0x00000010ff707803 */ /* 0x000ff20000000000 */
[----:B------:R-:W-:Y:S02]  /*5590*/  @P4 MOV R45, R16 ;  /* 0x00000010002d4202 */ /* 0x000fe40000000f00 */
[----:B------:R-:W-:Y:S01]  /*55a0*/  @P4 LOP3.LUT R43, R17, 0xffff, RZ, 0xc0, !PT ;  /* 0x0000ffff112b4812 */ /* 0x000fe200078ec0ff */
[----:B--2-4-:R-:W-:Y:S06]  /*55b0*/  @!P0 BRA `(.L_x_105) ;  /* 0x0000000000a48947 */ /* 0x014fec0003800000 */
[----:B------:R-:W-:Y:S01]  /*55c0*/  IMAD.HI.U32 R21, R102, R39, RZ ;  /* 0x0000002766157227 */ /* 0x000fe200078e00ff */
[----:B------:R-:W-:Y:S02]  /*55d0*/  ISETP.NE.AND P0, PT, R38, 0x1, PT ;  /* 0x000000012600780c */ /* 0x000fe40003f05270 */
[----:B------:R-:W-:Y:S01]  /*55e0*/  ISETP.NE.AND P2, PT, R40, 0x1, PT ;  /* 0x000000012800780c */ /* 0x000fe20003f45270 */
[----:B------:R-:W-:Y:S01]  /*55f0*/  IMAD.HI.U32 R20, R101, R90, RZ ;  /* 0x0000005a65147227 */ /* 0x000fe200078e00ff */
[----:B------:R-:W-:Y:S02]  /*5600*/  SHF.R.U32.HI R21, RZ, R100, R21 ;  /* 0x00000064ff157219 */ /* 0x000fe40000011615 */
[----:B------:R-:W-:Y:S01]  /*5610*/  ISETP.NE.AND P3, PT, R42, 0x1, PT ;  /* 0x000000012a00780c */ /* 0x000fe20003f65270 */
[----:B------:R-:W-:Y:S01]  /*5620*/  IMAD.HI.U32 R24, R45, R90, RZ ;  /* 0x0000005a2d187227 */ /* 0x000fe200078e00ff */
[----:B------:R-:W-:Y:S02]  /*5630*/  SHF.R.U32.HI R20, RZ, R91, R20 ;  /* 0x0000005bff147219 */ /* 0x000fe40000011614 */
[----:B------:R-:W-:Y:S01]  /*5640*/  SEL R3, R102, R21, !P0 ;  /* 0x0000001566037207 */ /* 0x000fe20004000000 */
[----:B------:R-:W-:Y:S01]  /*5650*/  IMAD.HI.U32 R21, R43, R39, RZ ;  /* 0x000000272b157227 */ /* 0x000fe200078e00ff */
[----:B------:R-:W-:Y:S02]  /*5660*/  SEL R7, R101, R20, !P3 ;  /* 0x0000001465077207 */ /* 0x000fe40005800000 */
[----:B------:R-:W-:Y:S01]  /*5670*/  SHF.R.U32.HI R24, RZ, R91, R24 ;  /* 0x0000005bff187219 */ /* 0x000fe20000011618 */
[-C--:B------:R-:W-:Y:S04]  /*5680*/  IMAD.HI.U32 R20, R3, R36.reuse, RZ ;  /* 0x0000002403147227 */ /* 0x080fe800078e00ff */
[----:B------:R-:W-:Y:S01]  /*5690*/  IMAD.HI.U32 R22, R7, R36, RZ ;  /* 0x0000002407167227 */ /* 0x000fe200078e00ff */
[-C--:B------:R-:W-:Y:S02]  /*56a0*/  @P2 SHF.R.U32.HI R3, RZ, R37.reuse, R20 ;  /* 0x00000025ff032219 */ /* 0x080fe40000011614 */
[----:B------:R-:W-:Y:S02]  /*56b0*/  SHF.R.U32.HI R20, RZ, R100, R21 ;  /* 0x00000064ff147219 */ /* 0x000fe40000011615 */
[----:B------:R-:W-:Y:S01]  /*56c0*/  @P2 SHF.R.U32.HI R7, RZ, R37, R22 ;  /* 0x00000025ff072219 */ /* 0x000fe20000011616 */
[C---:B------:R-:W-:Y:S01]  /*56d0*/  IMAD R2, R40.reuse, R3, RZ ;  /* 0x0000000328027224 */ /* 0x040fe200078e02ff */
[----:B------:R-:W-:Y:S02]  /*56e0*/  SEL R5, R43, R20, !P0 ;  /* 0x000000142b057207 */ /* 0x000fe40004000000 */
[----:B------:R-:W-:Y:S01]  /*56f0*/  SEL R3, R45, R24, !P3 ;  /* 0x000000182d037207 */ /* 0x000fe20005800000 */
[----:B------:R-:W-:Y:S01]  /*5700*/  IMAD R4, R40, R7, RZ ;  /* 0x0000000728047224 */ /* 0x000fe200078e02ff */
[C---:B------:R-:W-:Y:S01]  /*5710*/  ISETP.GE.AND P0, PT, R5.reuse, R2, PT ;  /* 0x000000020500720c */ /* 0x040fe20003f06270 */
[----:B------:R-:W-:Y:S03]  /*5720*/  IMAD.HI.U32 R6, R5, R36, RZ ;  /* 0x0000002405067227 */ /* 0x000fe600078e00ff */
[----:B------:R-:W-:Y:S01]  /*5730*/  ISETP.GE.OR P0, PT, R3, R4, P0 ;  /* 0x000000040300720c */ /* 0x000fe20000706670 */
[----:B------:R-:W-:Y:S01]  /*5740*/  IMAD.MOV R4, RZ, RZ, -R3 ;  /* 0x000000ffff047224 */ /* 0x000fe200078e0a03 */
[-C--:B------:R-:W-:Y:S03]  /*5750*/  SHF.R.U32.HI R6, RZ, R37.reuse, R6 ;  /* 0x00000025ff067219 */ /* 0x080fe60000011606 */
[----:B------:R-:W-:Y:S01]  /*5760*/  IMAD R45, R42, R4, R45 ;  /* 0x000000042a2d7224 */ /* 0x000fe200078e022d */
[----:B------:R-:W-:Y:S05]  /*5770*/  SEL R15, R5, R6, !P2 ;  /* 0x00000006050f7207 */ /* 0x000fea0005000000 */
[----:B------:R-:W-:Y:S02]  /*5780*/  IMAD.MOV R6, RZ, RZ, -R15 ;  /* 0x000000ffff067224 */ /* 0x000fe400078e0a0f */
[C---:B------:R-:W-:Y:S04]  /*5790*/  @!P0 IMAD.HI.U32 R2, R3.reuse, R36, RZ ;  /* 0x0000002403028227 */ /* 0x040fe800078e00ff */
[----:B------:R-:W-:Y:S01]  /*57a0*/  IMAD R6, R40, R6, R5 ;  /* 0x0000000628067224 */ /* 0x000fe200078e0205 */
[----:B------:R-:W-:Y:S04]  /*57b0*/  @!P0 SHF.R.U32.HI R2, RZ, R37, R2 ;  /* 0x00000025ff028219 */ /* 0x000fe80000011602 */
[----:B------:R-:W-:Y:S02]  /*57c0*/  @!P0 SEL R0, R3, R2, !P2 ;  /* 0x0000000203008207 */ /* 0x000fe40005000000 */
[----:B------:R-:W-:Y:S02]  /*57d0*/  IADD3 R2, PT, PT, -R5, RZ, RZ ;  /* 0x000000ff05027210 */ /* 0x000fe40007ffe1ff */
[----:B------:R-:W-:Y:S01]  /*57e0*/  @!P0 IADD3 R8, PT, PT, R15, -R0, RZ ;  /* 0x800000000f088210 */ /* 0x000fe20007ffe0ff */
[----:B------:R-:W-:Y:S02]  /*57f0*/  @!P0 IMAD R0, R7, R6, R0 ;  /* 0x0000000607008224 */ /* 0x000fe400078e0200 */
[----:B------:R-:W-:Y:S02]  /*5800*/  IMAD R43, R38, R2, R43 ;  /* 0x00000002262b7224 */ /* 0x000fe400078e022b */
[----:B------:R-:W-:Y:S02]  /*5810*/  @!P0 IMAD R5, R8, R40, R3 ;  /* 0x0000002808058224 */ /* 0x000fe400078e0203 */
[----:B------:R-:W-:Y:S04]  /*5820*/  @!P0 IMAD.MOV.U32 R3, RZ, RZ, R0 ;  /* 0x000000ffff038224 */ /* 0x000fe800078e0000 */
[----:B------:R-:W-:Y:S02]  /*5830*/  IMAD R45, R3, R42, R45 ;  /* 0x0000002a032d7224 */ /* 0x000fe400078e022d */
[----:B------:R-:W-:Y:S07]  /*5840*/  IMAD R43, R5, R38, R43 ;  /* 0x00000026052b7224 */ /* 0x000fee00078e022b */
.L_x_105:
[----:B------:R-:W-:Y:S01]  /*5850*/  @!P1 IMAD.HI.U32 R0, R45, R12, RZ ;  /* 0x0000000c2d009227 */ /* 0x000fe200078e00ff */
[----:B-1----:R-:W-:Y:S01]  /*5860*/  @!P1 ISETP.NE.AND P0, PT, R10, 0x1, PT ;  /* 0x000000010a00980c */ /* 0x002fe20003f05270 */
[----:B------:R-:W-:Y:S01]  /*5870*/  ULOP3.LUT UP0, URZ, UR42, 0x90, URZ, 0xc0, !UPT ;  /* 0x000000902aff7892 */ /* 0x000fe2000f80c0ff */
[----:B------:R-:W-:Y:S01]  /*5880*/  @!P1 ISETP.NE.AND P2, PT, R9, 0x1, PT ;  /* 0x000000010900980c */ /* 0x000fe20003f45270 */
[----:B------:R-:W-:Y:S01]  /*5890*/  @!P1 IMAD.HI.U32 R3, R43, R11, RZ ;  /* 0x0000000b2b039227 */ /* 0x000fe200078e00ff */
[----:B------:R-:W-:Y:S02]  /*58a0*/  @!P1 SHF.R.U32.HI R0, RZ, R13, R0 ;  /* 0x0000000dff009219 */ /* 0x000fe40000011600 */
[----:B------:R-:W-:Y:S01]  /*58b0*/  @P4 SHF.R.U32.HI R107, RZ, 0x10, R17 ;  /* 0x00000010ff6b4819 */ /* 0x000fe20000011611 */
[----:B------:R-:W-:Y:S01]  /*58c0*/  VIADD R114, R114, 0x1 ;  /* 0x0000000172727836 */ /* 0x000fe20000000000 */
[----:B------:R-:W-:Y:S02]  /*58d0*/  @!P1 SHF.R.U32.HI R2, RZ, R14, R3 ;  /* 0x0000000eff029219 */ /* 0x000fe40000011603 */
[----:B------:R-:W-:Y:S02]  /*58e0*/  @!P1 SEL R3, R45, R0, !P2 ;  /* 0x000000002d039207 */ /* 0x000fe40005000000 */
[----:B------:R-:W-:Y:S05]  /*58f0*/  @!P1 SEL R2, R43, R2, !P0 ;  /* 0x000000022b029207 */ /* 0x000fea0004000000 */
[----:B------:R-:W-:Y:S02]  /*5900*/  @!P1 IMAD.IADD R0, R2, 0x1, -R3 ;  /* 0x0000000102009824 */ /* 0x000fe400078e0a03 */
[----:B------:R-:W-:Y:S02]  /*5910*/  @!P1 IMAD.IADD R2, R3, 0x1, -R2 ;  /* 0x0000000103029824 */ /* 0x000fe400078e0a02 */
[----:B------:R-:W-:Y:S02]  /*5920*/  @!P1 IMAD R45, R0, R9, R45 ;  /* 0x00000009002d9224 */ /* 0x000fe400078e022d */
[----:B------:R-:W-:Y:S01]  /*5930*/  @!P1 IMAD R43, R2, R10, R43 ;  /* 0x0000000a022b9224 */ /* 0x000fe200078e022b */
[----:B------:R-:W-:Y:S06]  /*5940*/  BRA.U !UP0, `(.L_x_106) ;  /* 0x0000000108407547 */ /* 0x000fec000b800000 */
[----:B------:R-:W1:Y:S01]  /*5950*/  LDCU.64 UR8, c[0x4][0x80] ;  /* 0x01001000ff0877ac */ /* 0x000e620008000a00 */
[----:B------:R-:W-:Y:S01]  /*5960*/  MOV R3, 0x0 ;  /* 0x0000000000037802 */ /* 0x000fe20000000f00 */
[----:B------:R-:W-:Y:S02]  /*5970*/  HFMA2 R12, -RZ, RZ, 0, 5.9604644775390625e-08 ;  /* 0x00000001ff0c7431 */ /* 0x000fe400000001ff */
[----:B------:R-:W-:Y:S02]  /*5980*/  IMAD.MOV.U32 R8, RZ, RZ, 0x70 ;  /* 0x00000070ff087424 */ /* 0x000fe400078e00ff */
[----:B------:R-:W-:Y:S01]  /*5990*/  IMAD.MOV.U32 R13, RZ, RZ, RZ ;  /* 0x000000ffff0d7224 */ /* 0x000fe200078e00ff */
[----:B------:R-:W2:Y:S01]  /*59a0*/  LDCU.64 UR6, c[0x4][0x88] ;  /* 0x01001100ff0677ac */ /* 0x000ea20008000a00 */
[----:B------:R-:W3:Y:S01]  /*59b0*/  LDC.64 R2, c[0x4][R3] ;  /* 0x0100000003027b82 */ /* 0x000ee20000000a00 */
[----:B------:R-:W4:Y:S01]  /*59c0*/  LDCU.64 UR4, c[0x4][0x8] ;  /* 0x01000100ff0477ac */ /* 0x000f220008000a00 */
[----:B-1----:R-:W-:Y:S01]  /*59d0*/  MOV R5, UR9 ;  /* 0x0000000900057c02 */ /* 0x002fe20008000f00 */
[----:B------:R-:W-:Y:S01]  /*59e0*/  IMAD.U32 R4, RZ, RZ, UR8 ;  /* 0x00000008ff047e24 */ /* 0x000fe2000f8e00ff */
[----:B--2---:R-:W-:Y:S01]  /*59f0*/  MOV R7, UR7 ;  /* 0x0000000700077c02 */ /* 0x004fe20008000f00 */
[----:B------:R-:W-:Y:S01]  /*5a00*/  IMAD.U32 R6, RZ, RZ, UR6 ;  /* 0x00000006ff067e24 */ /* 0x000fe2000f8e00ff */
[----:B----4-:R-:W-:Y:S01]  /*5a10*/  MOV R11, UR5 ;  /* 0x00000005000b7c02 */ /* 0x010fe20008000f00 */
[----:B------:R-:W-:Y:S02]  /*5a20*/  IMAD.U32 R10, RZ, RZ, UR4 ;  /* 0x00000004ff0a7e24 */ /* 0x000fe4000f8e00ff */
[----:B------:R-:W-:Y:S07]  /*5a30*/  LEPC R20, `(.L_x_106) ;  /* 0x000000001014794e */ /* 0x000fee0000000000 */
[----:B---3-5:R-:W-:Y:S05]  /*5a40*/  CALL.ABS.NOINC R2 ;  /* 0x0000000002007343 */ /* 0x028fea0003c00000 */
.L_x_106:
[----:B------:R-:W-:Y:S01]  /*5a50*/  LOP3.LUT P0, RZ, R111, 0x90, RZ, 0xc0, !PT ;  /* 0x000000906fff7812 */ /* 0x000fe2000780c0ff */
[----:B------:R-:W-:Y:S11]  /*5a60*/  BSSY.RECONVERGENT B6, `(.L_x_107) ;  /* 0x0000013000067945 */ /* 0x000ff60003800200 */
[----:B------:R-:W-:Y:S01]  /*5a70*/  @!UPT UIADD3 URZ, UPT, UPT, URZ, URZ, URZ ;  /* 0x000000fffffff290 */ /* 0x000fe2000fffe0ff */
[----:B------:R-:W-:Y:S05]  /*5a80*/  @!P0 BRA `(.L_x_108) ;  /* 0x0000000000408947 */ /* 0x000fea0003800000 */
        /* <DEDUP_REMOVED lines=16> */
.L_x_108:
[----:B------:R-:W-:Y:S05]  /*5b90*/  BSYNC.RECONVERGENT B6 ;  /* 0x0000000000067941 */ /* 0x000fea0003800200 */
.L_x_107:
[----:B------:R-:W-:Y:S01]  /*5ba0*/  ISETP.NE.U32.AND P3, PT, R88, RZ, PT ;  /* 0x000000ff5800720c */ /* 0x000fe20003f65070 */
[----:B------:R-:W-:Y:S01]  /*5bb0*/  UISETP.NE.AND UP1, UPT, UR44, URZ, UPT ;  /* 0x000000ff2c00728c */ /* 0x000fe2000bf25270 */
[----:B------:R-:W-:Y:S02]  /*5bc0*/  ISETP.NE.U32.AND P4, PT, R84, RZ, PT ;  /* 0x000000ff5400720c */ /* 0x000fe40003f85070 */
[----:B------:R-:W-:Y:S02]  /*5bd0*/  ISETP.NE.AND.EX P3, PT, R89, RZ, PT, P3 ;  /* 0x000000ff5900720c */ /* 0x000fe40003f65330 */
[----:B------:R-:W-:Y:S02]  /*5be0*/  PLOP3.LUT P1, PT, PT, PT, PT, 0x8, 0x80 ;  /* 0x000000000080781c */ /* 0x000fe40003f2e170 */
[----:B------:R-:W-:Y:S02]  /*5bf0*/  PLOP3.LUT P0, PT, PT, PT, UP1, 0x80, 0x8 ;  /* 0x000000000008781c */ /* 0x000fe40003f0f018 */
[----:B------:R-:W-:Y:S02]  /*5c00*/  ISETP.NE.AND.EX P4, PT, R85, RZ, PT, P4 ;  /* 0x000000ff5500720c */ /* 0x000fe40003f85340 */
[----:B------:R-:W1:Y:S09]  /*5c10*/  @UP1 LDCU.64 UR4, c[0x0][0x888] ;  /* 0x00011100ff0417ac */ /* 0x000e720008000a00 */
[----:B------:R-:W-:Y:S01]  /*5c20*/  @P0 PLOP3.LUT P1, PT, P3, PT, PT, 0x80, 0x8 ;  /* 0x000000000008081c */ /* 0x000fe20001f2f070 */
[----:B-1----:R-:W-:Y:S04]  /*5c30*/  @UP1 UISETP.NE.U32.AND UP0, UPT, UR4, URZ, UPT ;  /* 0x000000ff0400128c */ /* 0x002fe8000bf05070 */
[----:B------:R-:W-:Y:S04]  /*5c40*/  @UP1 UISETP.NE.AND.EX UP0, UPT, UR5, URZ, UPT, UP0 ;  /* 0x000000ff0500128c */ /* 0x000fe8000bf05300 */
[----:B------:R-:W-:Y:S01]  /*5c50*/  @UP1 USEL UR4, URZ, 0xffffffff, UP0 ;  /* 0xffffffffff041887 */ /* 0x000fe20008000000 */
[----:B------:R-:W-:Y:S11]  /*5c60*/  @!P3 BRA `(.L_x_109) ;  /* 0x00000000002cb947 */ /* 0x000ff60003800000 */
[----:B------:R-:W-:Y:S01]  /*5c70*/  ISETP.NE.U32.AND P2, PT, R86, RZ, PT ;  /* 0x000000ff5600720c */ /* 0x000fe20003f45070 */
[----:B------:R-:W-:Y:S03]  /*5c80*/  IMAD.MOV.U32 R99, RZ, RZ, 0x1 ;  /* 0x00000001ff637424 */ /* 0x000fe600078e00ff */
[----:B------:R-:W-:Y:S11]  /*5c90*/  ISETP.NE.AND.EX P2, PT, R87, RZ, PT, P2 ;  /* 0x000000ff5700720c */ /* 0x000ff60003f45320 */
[----:B------:R-:W-:Y:S02]  /*5ca0*/  @!UPT UIADD3 URZ, UPT, UPT, URZ, URZ, URZ ;  /* 0x000000fffffff290 */ /* 0x000fe4000fffe0ff */
[----:B------:R-:W1:Y:S01]  /*5cb0*/  @P2 LDC.64 R2, c[0x0][0x888] ;  /* 0x00022200ff022b82 */ /* 0x000e620000000a00 */
[----:B------:R-:W-:Y:S04]  /*5cc0*/  @P2 IMAD R0, R88, UR36, RZ ;  /* 0x0000002458002c24 */ /* 0x000fe8000f8e02ff */
[----:B-1----:R-:W-:Y:S04]  /*5cd0*/  @P2 IMAD.WIDE R2, R0, 0x4, R2 ;  /* 0x0000000400022825 */ /* 0x002fe800078e0202 */
[----:B------:R-:W-:Y:S01]  /*5ce0*/  HFMA2 R0, -RZ, RZ, 0, 5.9604644775390625e-08 ;  /* 0x00000001ff007431 */ /* 0x000fe200000001ff */
[----:B-----5:R1:W5:Y:S04]  /*5cf0*/  @P2 LDG.E R48, desc[UR40][R2.64] ;  /* 0x0000002802302981 */ /* 0x020368000c1e1900 */
[----:B------:R-:W-:Y:S01]  /*5d00*/  @!P2 PRMT R99, R0, 0x7610, R99 ;  /* 0x000076100063a816 */ /* 0x000fe20000000063 */
[----:B-1----:R-:W2:Y:S06]  /*5d10*/  @!P2 LDC R48, c[0x0][0x880] ;  /* 0x00022000ff30ab82 */ /* 0x002eac0000000800 */
.L_x_109:
[----:B------:R-:W-:Y:S05]  /*5d20*/  @!P4 BRA `(.L_x_110) ;  /* 0x000000000020c947 */ /* 0x000fea0003800000 */
[----:B------:R-:W-:Y:S04]  /*5d30*/  ISETP.NE.U32.AND P2, PT, R82, RZ, PT ;  /* 0x000000ff5200720c */ /* 0x000fe80003f45070 */
[----:B------:R-:W-:Y:S11]  /*5d40*/  ISETP.NE.AND.EX P2, PT, R83, RZ, PT, P2 ;  /* 0x000000ff5300720c */ /* 0x000ff60003f45320 */
[----:B------:R-:W-:Y:S02]  /*5d50*/  @!UPT UIADD3 URZ, UPT, UPT, URZ, URZ, URZ ;  /* 0x000000fffffff290 */ /* 0x000fe4000fffe0ff */
[----:B------:R-:W1:Y:S01]  /*5d60*/  @P2 LDC.64 R2, c[0x0][0x8a8] ;  /* 0x00022a00ff022b82 */ /* 0x000e620000000a00 */
[----:B------:R-:W-:Y:S04]  /*5d70*/  @P2 IMAD R0, R84, UR36, RZ ;  /* 0x0000002454002c24 */ /* 0x000fe8000f8e02ff */
[----:B-1----:R-:W-:Y:S05]  /*5d80*/  @P2 IMAD.WIDE R2, R0, 0x4, R2 ;  /* 0x0000000400022825 */ /* 0x002fea00078e0202 */
[----:B-----5:R1:W5:Y:S02]  /*5d90*/  @P2 LDG.E R46, desc[UR40][R2.64] ;  /* 0x00000028022e2981 */ /* 0x020364000c1e1900 */
[----:B-1----:R-:W3:Y:S02]  /*5da0*/  @!P2 LDC R46, c[0x0][0x8a0] ;  /* 0x00022800ff2eab82 */ /* 0x002ee40000000800 */
.L_x_110:
[----:B--2--5:R-:W-:Y:S01]  /*5db0*/  @P0 ISETP.NE.AND P4, PT, R48, RZ, PT ;  /* 0x000000ff3000020c */ /* 0x024fe20003f85270 */
[----:B------:R-:W-:Y:S01]  /*5dc0*/  IMAD.U32 R0, RZ, RZ, UR4 ;  /* 0x00000004ff007e24 */ /* 0x000fe2000f8e00ff */
[----:B------:R-:W-:Y:S01]  /*5dd0*/  @P0 LOP3.LUT P2, RZ, R99, 0xff, RZ, 0xc0, !PT ;  /* 0x000000ff63ff0812 */ /* 0x000fe2000784c0ff */
[----:B------:R-:W-:Y:S01]  /*5de0*/  BSSY B1, `(.L_x_111) ;  /* 0x0000034000017945 */ /* 0x000fe20003800000 */
[----:B------:R-:W-:Y:S01]  /*5df0*/  @P0 SEL R3, RZ, 0xffffffff, P4 ;  /* 0xffffffffff030807 */ /* 0x000fe20002000000 */
[C---:B------:R-:W-:Y:S01]  /*5e00*/  IMAD R32, R44.reuse, 0x20, R47 ;  /* 0x000000202c207824 */ /* 0x040fe200078e022f */
[----:B------:R-:W-:Y:S02]  /*5e10*/  LEA R113, R44, UR43, 0x3 ;  /* 0x0000002b2c717c11 */ /* 0x000fe4000f8e18ff */
[----:B------:R-:W-:Y:S02]  /*5e20*/  CS2R R58, SRZ ;  /* 0x00000000003a7805 */ /* 0x000fe4000001ff00 */
[----:B------:R-:W-:Y:S02]  /*5e30*/  @P1 SEL R3, R0, R3, !P2 ;  /* 0x0000000300031207 */ /* 0x000fe40005000000 */
[----:B------:R-:W-:Y:S02]  /*5e40*/  CS2R R56, SRZ ;  /* 0x0000000000387805 */ /* 0x000fe4000001ff00 */
[----:B------:R-:W-:Y:S02]  /*5e50*/  SHF.L.U32 R2, R110, 0x1f, RZ ;  /* 0x0000001f6e027819 */ /* 0x000fe400000006ff */
[----:B------:R-:W-:Y:S02]  /*5e60*/  CS2R R54, SRZ ;  /* 0x0000000000367805 */ /* 0x000fe4000001ff00 */
[----:B------:R-:W-:Y:S02]  /*5e70*/  @P0 LOP3.LUT R3, R3, 0x1, RZ, 0xc0, !PT ;  /* 0x0000000103030812 */ /* 0x000fe400078ec0ff */
[----:B------:R-:W-:Y:S02]  /*5e80*/  CS2R R52, SRZ ;  /* 0x0000000000347805 */ /* 0x000fe4000001ff00 */
[----:B------:R-:W-:Y:S02]  /*5e90*/  PLOP3.LUT P5, PT, PT, PT, PT, 0x8, 0x80 ;  /* 0x000000000080781c */ /* 0x000fe40003fae170 */
[----:B------:R-:W-:Y:S11]  /*5ea0*/  ISETP.NE.U32.OR P1, PT, R3, 0x1, !P0 ;  /* 0x000000010300780c */ /* 0x000ff60004725470 */
[----:B------:R-:W-:Y:S02]  /*5eb0*/  @!UPT UIADD3 URZ, UPT, UPT, URZ, URZ, URZ ;  /* 0x000000fffffff290 */ /* 0x000fe4000fffe0ff */
[----:B------:R-:W-:Y:S04]  /*5ec0*/  @P1 SHF.L.U32 R4, R108, 0x1f, RZ ;  /* 0x0000001f6c041819 */ /* 0x000fe800000006ff */
[----:B------:R-:W1:Y:S01]  /*5ed0*/  @P1 SYNCS.PHASECHK.TRANS64.TRYWAIT P0, [UR43+0xc0], R4 ;  /* 0x0000c004ff0015a7 */ /* 0x000e62000800112b */
[----:B------:R2:W4:Y:S01]  /*5ee0*/  SYNCS.PHASECHK.TRANS64.TRYWAIT P4, [R113+URZ+0x100], R2 ;  /* 0x00010002710075a7 */ /* 0x00052200080811ff */
[----:B-1----:R-:W-:Y:S01]  /*5ef0*/  @P1 PLOP3.LUT P5, PT, P0, PT, PT, 0x8, 0x80 ;  /* 0x000000000080181c */ /* 0x002fe200007ae170 */
[----:B------:R-:W-:Y:S01]  /*5f00*/  @!UPT UIADD3 URZ, UPT, UPT, URZ, URZ, URZ ;  /* 0x000000fffffff290 */ /* 0x000fe2000fffe0ff */
[----:B--2-4-:R-:W-:Y:S11]  /*5f10*/  @!P1 BRA `(.L_x_112) ;  /* 0x0000000000809947 */ /* 0x014ff60003800000 */
[----:B------:R-:W-:Y:S01]  /*5f20*/  ISETP.NE.U32.AND P0, PT, RZ, UR38, PT ;  /* 0x00000026ff007c0c */ /* 0x000fe2000bf05070 */
[----:B------:R-:W-:Y:S01]  /*5f30*/  BSSY B0, `(.L_x_113) ;  /* 0x0000012000007945 */ /* 0x000fe20003800000 */
[----:B------:R-:W-:Y:S02]  /*5f40*/  ISETP.NE.AND P2, PT, R48, RZ, PT ;  /* 0x000000ff3000720c */ /* 0x000fe40003f45270 */
[----:B------:R-:W-:Y:S02]  /*5f50*/  CS2R R54, SRZ ;  /* 0x0000000000367805 */ /* 0x000fe4000001ff00 */
[----:B------:R-:W-:Y:S02]  /*5f60*/  ISETP.NE.AND.EX P0, PT, RZ, UR39, PT, P0 ;  /* 0x00000027ff007c0c */ /* 0x000fe4000bf05300 */
[----:B------:R-:W-:Y:S02]  /*5f70*/  CS2R R52, SRZ ;  /* 0x0000000000347805 */ /* 0x000fe4000001ff00 */
[----:B------:R-:W-:Y:S02]  /*5f80*/  LOP3.LUT P1, RZ, R99, 0xff, RZ, 0xc0, !PT ;  /* 0x000000ff63ff7812 */ /* 0x000fe4000782c0ff */
[----:B------:R-:W-:Y:S02]  /*5f90*/  CS2R R58, SRZ ;  /* 0x00000000003a7805 */ /* 0x000fe4000001ff00 */
[----:B------:R-:W-:Y:S02]  /*5fa0*/  SEL R0, RZ, 0xffffffff, P2 ;  /* 0xffffffffff007807 */ /* 0x000fe40001000000 */
[----:B------:R-:W-:Y:S02]  /*5fb0*/  CS2R R56, SRZ ;  /* 0x0000000000387805 */ /* 0x000fe4000001ff00 */
[----:B------:R-:W-:Y:S04]  /*5fc0*/  SEL R3, RZ, 0xffffffff, P0 ;  /* 0xffffffffff037807 */ /* 0x000fe80000000000 */
[----:B------:R-:W-:Y:S04]  /*5fd0*/  @P3 SEL R0, R3, R0, !P1 ;  /* 0x0000000003003207 */ /* 0x000fe80004800000 */
[----:B------:R-:W-:Y:S04]  /*5fe0*/  LOP3.LUT R0, R0, 0x1, RZ, 0xc0, !PT ;  /* 0x0000000100007812 */ /* 0x000fe800078ec0ff */
[----:B------:R-:W-:Y:S01]  /*5ff0*/  ISETP.NE.U32.AND P0, PT, R0, 0x1, PT ;  /* 0x000000010000780c */ /* 0x000fe20003f05070 */
[----:B------:R-:W-:Y:S01]  /*6000*/  @!UPT UIADD3 URZ, UPT, UPT, URZ, URZ, URZ ;  /* 0x000000fffffff290 */ /* 0x000fe2000fffe0ff */
[----:B------:R-:W-:Y:S11]  /*6010*/  @!P5 BRA `(.L_x_114) ;  /* 0x00000000000cd947 */ /* 0x000ff60003800000 */
[----:B------:R-:W-:Y:S04]  /*6020*/  SHF.L.U32 R3, R108, 0x1f, RZ ;  /* 0x0000001f6c037819 */ /* 0x000fe800000006ff */
[----:B------:R-:W1:Y:S02]  /*6030*/  SYNCS.PHASECHK.TRANS64.TRYWAIT P1, [UR43+0xc0], R3 ;  /* 0x0000c003ff0075a7 */ /* 0x000e64000802112b */
[----:B-1----:R-:W-:Y:S05]  /*6040*/  @!P1 BRA `(.L_x_115) ;  /* 0x0000001800789947 */ /* 0x002fea0003800000 */
.L_x_114:
[----:B------:R-:W-:Y:S05]  /*6050*/  BSYNC B0 ;  /* 0x0000000000007941 */ /* 0x000fea0003800000 */
.L_x_113:
[----:B------:R2:W4:Y:S01]  /*6060*/  @P0 LDS.128 R52, [R105+UR43+0x200] ;  /* 0x0002002b69340984 */ /* 0x0005220008000c00 */
[----:B------:R-:W-:Y:S01]  /*6070*/  UIADD3 UR4, UPT, UPT, UR43, 0xc8, URZ ;  /* 0x000000c82b047890 */ /* 0x000fe2000fffe0ff */
[----:B------:R-:W-:Y:S02]  /*6080*/  LOP3.LUT R108, R108, 0x1, RZ, 0x3c, !PT ;  /* 0x000000016c6c7812 */ /* 0x000fe400078e3cff */
[----:B------:R2:W1:Y:S01]  /*6090*/  @P0 LDS.128 R56, [R104+0x200] ;  /* 0x0002000068380984 */ /* 0x0004620000000c00 */
[----:B------:R-:W-:Y:S01]  /*60a0*/  UPRMT UR4, UR37, 0x654, UR4 ;  /* 0x0000065425047896 */ /* 0x000fe20008000004 */
[----:B------:R-:W-:Y:S01]  /*60b0*/  @!PT LDS RZ, [RZ] ;  /* 0x00000000fffff984 */ /* 0x000fe20000000800 */
[----:B------:R-:W-:Y:S01]  /*60c0*/  @!PT LDS RZ, [RZ] ;  /* 0x00000000fffff984 */ /* 0x000fe20000000800 */
[----:B------:R-:W-:Y:S01]  /*60d0*/  @!PT LDS RZ, [RZ] ;  /* 0x00000000fffff984 */ /* 0x000fe20000000800 */
[----:B------:R-:W-:Y:S01]  /*60e0*/  @!PT LDS RZ, [RZ] ;  /* 0x00000000fffff984 */ /* 0x000fe20000000800 */
[----:B------:R5:W-:Y:S06]  /*60f0*/  MEMBAR.ALL.CTA ;  /* 0x0000000000007992 */ /* 0x000bec0000008000 */
[----:B-----5:R-:W5:Y:S02]  /*6100*/  FENCE.VIEW.ASYNC.S ;  /* 0x00000000000073c6 */ /* 0x020f640000000000 */
[----:B-----5:R-:W-:Y:S03]  /*6110*/  SYNCS.ARRIVE.TRANS64.RED.A1T0 RZ, [UR4], RZ ;  /* 0x000000ffffff79a7 */ /* 0x020fe60008100404 */
.L_x_112:
[----:B------:R-:W-:Y:S05]  /*6120*/  BSYNC B1 ;  /* 0x0000000000017941 */ /* 0x000fea0003800000 */
.L_x_111:
[----:B-1----:R-:W-:Y:S04]  /*6130*/  SHF.R.U32.HI R3, RZ, 0x15, R32 ;  /* 0x00000015ff037819 */ /* 0x002fe80000011620 */
[----:B------:R-:W-:Y:S01]  /*6140*/  LOP3.LUT P0, RZ, R3, 0x3, R106, 0x48, !PT ;  /* 0x0000000303ff7812 */ /* 0x000fe2000780486a */
[----:B------:R-:W-:Y:S01]  /*6150*/  @!UPT UIADD3 URZ, UPT, UPT, URZ, URZ, URZ ;  /* 0x000000fffffff290 */ /* 0x000fe2000fffe0ff */
[----:B------:R-:W-:Y:S11]  /*6160*/  @P4 BRA `(.L_x_116) ;  /* 0x0000000000084947 */ /* 0x000ff60003800000 */
[----:B------:R-:W1:Y:S02]  /*6170*/  SYNCS.PHASECHK.TRANS64.TRYWAIT P1, [R113+URZ+0x100], R2 ;  /* 0x00010002710075a7 */ /* 0x000e6400080211ff */
[----:B-1----:R-:W-:Y:S05]  /*6180*/  @!P1 BRA `(.L_x_117) ;  /* 0x0000001800409947 */ /* 0x002fea0003800000 */
.L_x_116:
[----:B------:R-:W-:Y:S05]  /*6190*/  @!P0 BRA `(.L_x_118) ;  /* 0x0000000000408947 */ /* 0x000fea0003800000 */
[----:B------:R-:W1:Y:S01]  /*61a0*/  LDCU.64 UR8, c[0x4][0x70] ;  /* 0x01000e00ff0877ac */ /* 0x000e620008000a00 */
[----:B------:R-:W-:Y:S01]  /*61b0*/  MOV R3, 0x0 ;  /* 0x0000000000037802 */ /* 0x000fe20000000f00 */
[----:B------:R-:W-:Y:S02]  /*61c0*/  HFMA2 R12, -RZ, RZ, 0, 5.9604644775390625e-08 ;  /* 0x00000001ff0c7431 */ /* 0x000fe400000001ff */
[----:B------:R-:W-:Y:S02]  /*61d0*/  IMAD.MOV.U32 R8, RZ, RZ, 0x192 ;  /* 0x00000192ff087424 */ /* 0x000fe400078e00ff */
[----:B------:R-:W-:Y:S01]  /*61e0*/  IMAD.MOV.U32 R13, RZ, RZ, RZ ;  /* 0x000000ffff0d7224 */ /* 0x000fe200078e00ff */
[----:B------:R-:W5:Y:S01]  /*61f0*/  LDCU.64 UR6, c[0x4][0x78] ;  /* 0x01000f00ff0677ac */ /* 0x000f620008000a00 */
[----:B------:R-:W2:Y:S01]  /*6200*/  LDC.64 R2, c[0x4][R3] ;  /* 0x0100000003027b82 */ /* 0x000ea20000000a00 */
[----:B------:R-:W3:Y:S01]  /*6210*/  LDCU.64 UR4, c[0x4][0x10] ;  /* 0x01000200ff0477ac */ /* 0x000ee20008000a00 */
[----:B-1----:R-:W-:Y:S01]  /*6220*/  MOV R5, UR9 ;  /* 0x0000000900057c02 */ /* 0x002fe20008000f00 */
[----:B------:R-:W-:Y:S01]  /*6230*/  IMAD.U32 R4, RZ, RZ, UR8 ;  /* 0x00000008ff047e24 */ /* 0x000fe2000f8e00ff */
[----:B-----5:R-:W-:Y:S01]  /*6240*/  MOV R7, UR7 ;  /* 0x0000000700077c02 */ /* 0x020fe20008000f00 */
[----:B------:R-:W-:Y:S01]  /*6250*/  IMAD.U32 R6, RZ, RZ, UR6 ;  /* 0x00000006ff067e24 */ /* 0x000fe2000f8e00ff */
[----:B---3--:R-:W-:Y:S01]  /*6260*/  MOV R11, UR5 ;  /* 0x00000005000b7c02 */ /* 0x008fe20008000f00 */
[----:B------:R-:W-:Y:S02]  /*6270*/  IMAD.U32 R10, RZ, RZ, UR4 ;  /* 0x00000004ff0a7e24 */ /* 0x000fe4000f8e00ff */
[----:B------:R-:W-:Y:S07]  /*6280*/  LEPC R20, `(.L_x_118) ;  /* 0x000000001014794e */ /* 0x000fee0000000000 */
[----:B--2-4-:R-:W-:Y:S05]  /*6290*/  CALL.ABS.NOINC R2 ;  /* 0x0000000002007343 */ /* 0x014fea0003c00000 */
.L_x_118:
[----:B------:R-:W-:Y:S01]  /*62a0*/  LOP3.LUT P0, RZ, R103, 0x60, RZ, 0xc0, !PT ;  /* 0x0000006067ff7812 */ /* 0x000fe2000780c0ff */
[----:B------:R-:W-:Y:S05]  /*62b0*/  WARPSYNC.ALL ;  /* 0x0000000000007948 */ /* 0x000fea0003800000 */
[----:B------:R-:W-:Y:S01]  /*62c0*/  R2UR UR4, R32 ;  /* 0x00000000200472ca */ /* 0x000fe200000e0000 */
[----:B----4-:R-:W-:Y:S01]  /*62d0*/  IMAD.U32 R75, R54, 0x10000, RZ ;  /* 0x00010000364b7824 */ /* 0x010fe200078e00ff */
[----:B------:R-:W-:Y:S01]  /*62e0*/  SHF.L.U32 R51, R52, 0x10, RZ ;  /* 0x0000001034337819 */ /* 0x000fe200000006ff */
[----:B------:R-:W-:Y:S01]  /*62f0*/  IMAD.U32 R74, R56, 0x10000, RZ ;  /* 0x00010000384a7824 */ /* 0x000fe200078e00ff */
[----:B------:R-:W-:Y:S01]  /*6300*/  PRMT R49, R52, 0x8880, RZ ;  /* 0x0000888034317816 */ /* 0x000fe200000000ff */
[----:B------:R-:W-:Y:S01]  /*6310*/  IMAD.U32 R64, R58, 0x10000, RZ ;  /* 0x000100003a407824 */ /* 0x000fe200078e00ff */
[----:B------:R-:W-:Y:S01]  /*6320*/  SHF.L.U32 R50, R52, 0x8, RZ ;  /* 0x0000000834327819 */ /* 0x000fe200000006ff */
[----:B------:R-:W-:Y:S01]  /*6330*/  BSSY.RECONVERGENT B0, `(.L_x_119) ;  /* 0x000009f000007945 */ /* 0x000fe20003800200 */
[----:B------:R-:W-:Y:S02]  /*6340*/  SHF.R.S32.HI R51, RZ, 0x18, R51 ;  /* 0x00000018ff337819 */ /* 0x000fe40000011433 */
[----:B------:R-:W-:Y:S02]  /*6350*/  PRMT R80, R53, 0x8880, RZ ;  /* 0x0000888035507816 */ /* 0x000fe400000000ff */
[----:B------:R-:W-:Y:S01]  /*6360*/  SHF.R.S32.HI R50, RZ, 0x18, R50 ;  /* 0x00000018ff327819 */ /* 0x000fe20000011432 */
[----:B------:R-:W1:Y:S01]  /*6370*/  LDTM.x32 R4, tmem[UR4] ;  /* 0x00000004000479ee */ /* 0x000e6200082c0000 */
[----:B------:R-:W-:Y:S01]  /*6380*/  NOP ;  /* 0x0000000000007918 */ /* 0x000fe20000000000 */
[----:B------:R-:W-:Y:S02]  /*6390*/  IADD3 R113, PT, PT, R113, 0x120, RZ ;  /* 0x0000012071717810 */ /* 0x000fe40007ffe0ff */
[----:B------:R-:W-:Y:S02]  /*63a0*/  SHF.R.S32.HI R52, RZ, 0x18, R52 ;  /* 0x00000018ff347819 */ /* 0x000fe40000011434 */
[----:B------:R-:W-:Y:S02]  /*63b0*/  LOP3.LUT R113, R113, 0xfefffff8, RZ, 0xc0, !PT ;  /* 0xfefffff871717812 */ /* 0x000fe400078ec0ff */
[----:B------:R-:W-:Y:S02]  /*63c0*/  SHF.L.U32 R79, R53, 0x10, RZ ;  /* 0x00000010354f7819 */ /* 0x000fe400000006ff */
[----:B-1----:R1:W-:Y:S01]  /*63d0*/  SYNCS.ARRIVE.TRANS64.RED.A1T0 RZ, [R113+URZ], RZ ;  /* 0x000000ff71ff79a7 */ /* 0x0023e200081004ff */
[----:B------:R-:W-:Y:S02]  /*63e0*/  PRMT R77, R54, 0x8880, RZ ;  /* 0x00008880364d7816 */ /* 0x000fe400000000ff */
[C---:B------:R-:W-:Y:S02]  /*63f0*/  PRMT R71, R55.reuse, 0x8880, RZ ;  /* 0x0000888037477816 */ /* 0x040fe400000000ff */
[----:B------:R-:W-:Y:S02]  /*6400*/  SHF.L.U32 R70, R55, 0x10, RZ ;  /* 0x0000001037467819 */ /* 0x000fe400000006ff */
[----:B------:R-:W-:Y:S02]  /*6410*/  PRMT R76, R56, 0x8880, RZ ;  /* 0x00008880384c7816 */ /* 0x000fe400000000ff */
[C---:B------:R-:W-:Y:S02]  /*6420*/  PRMT R68, R57.reuse, 0x8880, RZ ;  /* 0x0000888039447816 */ /* 0x040fe400000000ff */
[----:B------:R-:W-:Y:S02]  /*6430*/  SHF.L.U32 R67, R57, 0x10, RZ ;  /* 0x0000001039437819 */ /* 0x000fe400000006ff */
[----:B------:R-:W-:Y:S01]  /*6440*/  PRMT R65, R58, 0x8880, RZ ;  /* 0x000088803a417816 */ /* 0x000fe200000000ff */
[C---:B---3--:R-:W-:Y:S01]  /*6450*/  IMAD R0, R46.reuse, R4, RZ ;  /* 0x000000042e007224 */ /* 0x048fe200078e02ff */
[C---:B------:R-:W-:Y:S01]  /*6460*/  PRMT R62, R59.reuse, 0x8880, RZ ;  /* 0x000088803b3e7816 */ /* 0x040fe200000000ff */
[C---:B------:R-:W-:Y:S01]  /*6470*/  IMAD R2, R46.reuse, R5, RZ ;  /* 0x000000052e027224 */ /* 0x040fe200078e02ff */
[----:B------:R-:W-:Y:S01]  /*6480*/  SHF.L.U32 R61, R59, 0x10, RZ ;  /* 0x000000103b3d7819 */ /* 0x000fe200000006ff */
[C---:B------:R-:W-:Y:S01]  /*6490*/  IMAD R3, R46.reuse, R6, RZ ;  /* 0x000000062e037224 */ /* 0x040fe200078e02ff */
[----:B------:R-:W-:Y:S01]  /*64a0*/  SHF.L.U32 R78, R53, 0x8, RZ ;  /* 0x00000008354e7819 */ /* 0x000fe200000006ff */
[-C--:B------:R-:W-:Y:S01]  /*64b0*/  IMAD R0, R49, R48.reuse, R0 ;  /* 0x0000003031007224 */ /* 0x080fe200078e0200 */
[----:B------:R-:W-:Y:S01]  /*64c0*/  SHF.R.S32.HI R53, RZ, 0x18, R53 ;  /* 0x00000018ff357819 */ /* 0x000fe20000011435 */
[----:B------:R-:W-:Y:S01]  /*64d0*/  IMAD R7, R46, R7, RZ ;  /* 0x000000072e077224 */ /* 0x000fe200078e02ff */
[----:B------:R-:W-:Y:S01]  /*64e0*/  SHF.L.U32 R72, R54, 0x8, RZ ;  /* 0x0000000836487819 */ /* 0x000fe200000006ff */
[-C--:B------:R-:W-:Y:S01]  /*64f0*/  IMAD R2, R51, R48.reuse, R2 ;  /* 0x0000003033027224 */ /* 0x080fe200078e0202 */
[----:B------:R-:W-:Y:S01]  /*6500*/  SHF.R.S32.HI R51, RZ, 0x18, R78 ;  /* 0x00000018ff337819 */ /* 0x000fe2000001144e */
[----:B------:R-:W-:Y:S01]  /*6510*/  IMAD R3, R50, R48, R3 ;  /* 0x0000003032037224 */ /* 0x000fe200078e0203 */
[----:B------:R-:W-:Y:S01]  /*6520*/  SHF.R.S32.HI R50, RZ, 0x18, R79 ;  /* 0x00000018ff327819 */ /* 0x000fe2000001144f */
[----:B------:R-:W-:Y:S01]  /*6530*/  IMAD.MOV.U32 R49, RZ, RZ, R80 ;  /* 0x000000ffff317224 */ /* 0x000fe200078e0050 */
[----:B------:R-:W-:Y:S01]  /*6540*/  SHF.R.S32.HI R54, RZ, 0x18, R54 ;  /* 0x00000018ff367819 */ /* 0x000fe20000011436 */
[----:B------:R-:W-:Y:S01]  /*6550*/  IMAD R8, R46, R8, RZ ;  /* 0x000000082e087224 */ /* 0x000fe200078e02ff */
[----:B------:R-:W-:Y:S01]  /*6560*/  SHF.L.U32 R69, R55, 0x8, RZ ;  /* 0x0000000837457819 */ /* 0x000fe200000006ff */
[----:B------:R-:W-:Y:S01]  /*6570*/  IMAD R7, R52, R48, R7 ;  /* 0x0000003034077224 */ /* 0x000fe200078e0207 */
[----:B------:R-:W-:Y:S01]  /*6580*/  SHF.R.S32.HI R55, RZ, 0x18, R55 ;  /* 0x00000018ff377819 */ /* 0x000fe20000011437 */
[C---:B------:R-:W-:Y:S01]  /*6590*/  IMAD R9, R46.reuse, R9, RZ ;  /* 0x000000092e097224 */ /* 0x040fe200078e02ff */
[----:B------:R-:W-:Y:S01]  /*65a0*/  SHF.R.S32.HI R52, RZ, 0x18, R56 ;  /* 0x00000018ff347819 */ /* 0x000fe20000011438 */
[C---:B------:R-:W-:Y:S01]  /*65b0*/  IMAD R10, R46.reuse, R10, RZ ;  /* 0x0000000a2e0a7224 */ /* 0x040fe200078e02ff */
[----:B------:R-:W-:Y:S01]  /*65c0*/  I2IP.S8.S32.SAT R93, R7, R3, RZ ;  /* 0x00000003075d7239 */ /* 0x000fe200000014ff */
[----:B------:R-:W-:Y:S01]  /*65d0*/  IMAD R8, R49, R48, R8 ;  /* 0x0000003031087224 */ /* 0x000fe200078e0208 */
[----:B------:R-:W-:Y:S01]  /*65e0*/  MOV R49, R77 ;  /* 0x0000004d00317202 */ /* 0x000fe20000000f00 */
[----:B------:R-:W-:Y:S01]  /*65f0*/  IMAD R11, R46, R11, RZ ;  /* 0x0000000b2e0b7224 */ /* 0x000fe200078e02ff */
[----:B------:R-:W-:Y:S01]  /*6600*/  I2IP.S8.S32.SAT R92, R2, R0, R93 ;  /* 0x00000000025c7239 */ /* 0x000fe2000000145d */
[-C--:B------:R-:W-:Y:S01]  /*6610*/  IMAD R9, R50, R48.reuse, R9 ;  /* 0x0000003032097224 */ /* 0x080fe200078e0209 */
[----:B------:R-:W-:Y:S01]  /*6620*/  SHF.R.S32.HI R50, RZ, 0x18, R75 ;  /* 0x00000018ff327819 */ /* 0x000fe2000001144b */
[----:B------:R-:W-:Y:S01]  /*6630*/  IMAD R10, R51, R48, R10 ;  /* 0x00000030330a7224 */ /* 0x000fe200078e020a */
[----:B------:R-:W-:Y:S01]  /*6640*/  MOV R51, R71 ;  /* 0x0000004700337202 */ /* 0x000fe20000000f00 */
[----:B------:R-:W-:Y:S01]  /*6650*/  IMAD R4, R46, R12, RZ ;  /* 0x0000000c2e047224 */ /* 0x000fe200078e02ff */
[----:B------:R-:W-:Y:S01]  /*6660*/  SHF.L.U32 R73, R56, 0x8, RZ ;  /* 0x0000000838497819 */ /* 0x000fe200000006ff */
[-C--:B------:R-:W-:Y:S01]  /*6670*/  IMAD R11, R53, R48.reuse, R11 ;  /* 0x00000030350b7224 */ /* 0x080fe200078e020b */
[----:B------:R-:W-:Y:S01]  /*6680*/  SHF.R.S32.HI R53, RZ, 0x18, R69 ;  /* 0x00000018ff357819 */ /* 0x000fe20000011445 */
[C---:B------:R-:W-:Y:S01]  /*6690*/  IMAD R5, R46.reuse, R13, RZ ;  /* 0x0000000d2e057224 */ /* 0x040fe200078e02ff */
[----:B------:R-:W-:Y:S01]  /*66a0*/  SHF.R.S32.HI R56, RZ, 0x18, R57 ;  /* 0x00000018ff387819 */ /* 0x000fe20000011439 */
[----:B------:R-:W-:Y:S01]  /*66b0*/  IMAD R4, R49, R48, R4 ;  /* 0x0000003031047224 */ /* 0x000fe200078e0204 */
[----:B------:R-:W-:Y:S01]  /*66c0*/  SHF.R.S32.HI R49, RZ, 0x18, R72 ;  /* 0x00000018ff317819 */ /* 0x000fe20000011448 */
[C---:B------:R-:W-:Y:S01]  /*66d0*/  IMAD R6, R46.reuse, R14, RZ ;  /* 0x0000000e2e067224 */ /* 0x040fe200078e02ff */
[----:B------:R-:W-:Y:S01]  /*66e0*/  I2IP.S8.S32.SAT R94, R11, R10, RZ ;  /* 0x0000000a0b5e7239 */ /* 0x000fe200000014ff */
[----:B------:R-:W-:Y:S01]  /*66f0*/  IMAD R15, R46, R15, RZ ;  /* 0x0000000f2e0f7224 */ /* 0x000fe200078e02ff */
[----:B------:R-:W-:Y:S01]  /*6700*/  SHF.L.U32 R66, R57, 0x8, RZ ;  /* 0x0000000839427819 */ /* 0x000fe200000006ff */
[----:B------:R-:W-:Y:S01]  /*6710*/  IMAD R5, R50, R48, R5 ;  /* 0x0000003032057224 */ /* 0x000fe200078e0205 */
[----:B------:R-:W-:Y:S01]  /*6720*/  I2IP.S8.S32.SAT R93, R9, R8, R94 ;  /* 0x00000008095d7239 */ /* 0x000fe2000000145e */
[C---:B------:R-:W-:Y:S01]  /*6730*/  IMAD R12, R46.reuse, R16, RZ ;  /* 0x000000102e0c7224 */ /* 0x040fe200078e02ff */
[----:B------:R-:W-:Y:S01]  /*6740*/  SHF.R.S32.HI R50, RZ, 0x18, R70 ;  /* 0x00000018ff327819 */ /* 0x000fe20000011446 */
[----:B------:R-:W-:Y:S01]  /*6750*/  IMAD R6, R49, R48, R6 ;  /* 0x0000003031067224 */ /* 0x000fe200078e0206 */
[----:B------:R-:W-:Y:S01]  /*6760*/  MOV R49, R76 ;  /* 0x0000004c00317202 */ /* 0x000fe20000000f00 */
[----:B------:R-:W-:Y:S01]  /*6770*/  IMAD R13, R46, R17, RZ ;  /* 0x000000112e0d7224 */ /* 0x000fe200078e02ff */
[----:B------:R-:W-:Y:S01]  /*6780*/  SHF.R.S32.HI R57, RZ, 0x18, R58 ;  /* 0x00000018ff397819 */ /* 0x000fe2000001143a */
[----:B------:R-:W-:Y:S01]  /*6790*/  IMAD R15, R54, R48, R15 ;  /* 0x00000030360f7224 */ /* 0x000fe200078e020f */
[----:B------:R-:W-:Y:S01]  /*67a0*/  SHF.L.U32 R63, R58, 0x8, RZ ;  /* 0x000000083a3f7819 */ /* 0x000fe200000006ff */
[C---:B------:R-:W-:Y:S01]  /*67b0*/  IMAD R14, R46.reuse, R18, RZ ;  /* 0x000000122e0e7224 */ /* 0x040fe200078e02ff */
[----:B------:R-:W-:Y:S01]  /*67c0*/  SHF.R.S32.HI R58, RZ, 0x18, R59 ;  /* 0x00000018ff3a7819 */ /* 0x000fe2000001143b */
[----:B------:R-:W-:Y:S01]  /*67d0*/  IMAD R12, R51, R48, R12 ;  /* 0x00000030330c7224 */ /* 0x000fe200078e020c */
[----:B------:R-:W-:Y:S01]  /*67e0*/  I2IP.S8.S32.SAT R94, R15, R6, RZ ;  /* 0x000000060f5e7239 */ /* 0x000fe200000014ff */
[----:B------:R-:W-:Y:S01]  /*67f0*/  IMAD R19, R46, R19, RZ ;  /* 0x000000132e137224 */ /* 0x000fe200078e02ff */
[----:B------:R-:W-:Y:S01]  /*6800*/  SHF.R.S32.HI R51, RZ, 0x18, R73 ;  /* 0x00000018ff337819 */ /* 0x000fe20000011449 */
[----:B------:R-:W-:Y:S01]  /*6810*/  IMAD R13, R50, R48, R13 ;  /* 0x00000030320d7224 */ /* 0x000fe200078e020d */
[----:B------:R-:W-:Y:S01]  /*6820*/  I2IP.S8.S32.SAT R94, R5, R4, R94 ;  /* 0x00000004055e7239 */ /* 0x000fe2000000145e */
[C---:B------:R-:W-:Y:S01]  /*6830*/  IMAD R16, R46.reuse, R20, RZ ;  /* 0x000000142e107224 */ /* 0x040fe200078e02ff */
[----:B------:R-:W-:Y:S01]  /*6840*/  SHF.R.S32.HI R50, RZ, 0x18, R74 ;  /* 0x00000018ff327819 */ /* 0x000fe2000001144a */
[-C--:B------:R-:W-:Y:S01]  /*6850*/  IMAD R14, R53, R48.reuse, R14 ;  /* 0x00000030350e7224 */ /* 0x080fe200078e020e */
[----:B------:R-:W-:Y:S01]  /*6860*/  SHF.L.U32 R60, R59, 0x8, RZ ;  /* 0x000000083b3c7819 */ /* 0x000fe200000006ff */
[----:B------:R-:W-:Y:S01]  /*6870*/  IMAD R17, R46, R21, RZ ;  /* 0x000000152e117224 */ /* 0x000fe200078e02ff */
[----:B-1----:R-:W-:Y:S01]  /*6880*/  IADD3 R113, PT, PT, R44, 0x1, RZ ;  /* 0x000000012c717810 */ /* 0x002fe20007ffe0ff */
[----:B------:R-:W-:Y:S01]  /*6890*/  IMAD R19, R55, R48, R19 ;  /* 0x0000003037137224 */ /* 0x000fe200078e0213 */
[----:B------:R-:W-:Y:S01]  /*68a0*/  SHF.R.S32.HI R53, RZ, 0x18, R60 ;  /* 0x00000018ff357819 */ /* 0x000fe2000001143c */
[C---:B------:R-:W-:Y:S02]  /*68b0*/  IMAD R18, R46.reuse, R22, RZ ;  /* 0x000000162e127224 */ /* 0x040fe400078e02ff */
[----:B------:R-:W-:Y:S01]  /*68c0*/  IMAD R16, R49, R48, R16 ;  /* 0x0000003031107224 */ /* 0x000fe200078e0210 */
[----:B------:R-:W-:Y:S01]  /*68d0*/  I2IP.S8.S32.SAT R95, R19, R14, RZ ;  /* 0x0000000e135f7239 */ /* 0x000fe200000014ff */
[----:B------:R-:W-:Y:S02]  /*68e0*/  IMAD R23, R46, R23, RZ ;  /* 0x000000172e177224 */ /* 0x000fe400078e02ff */
[----:B------:R-:W-:Y:S01]  /*68f0*/  IMAD R17, R50, R48, R17 ;  /* 0x0000003032117224 */ /* 0x000fe200078e0211 */
[----:B------:R-:W-:Y:S01]  /*6900*/  I2IP.S8.S32.SAT R95, R13, R12, R95 ;  /* 0x0000000c0d5f7239 */ /* 0x000fe2000000145f */
[C---:B------:R-:W-:Y:S01]  /*6910*/  IMAD R20, R46.reuse, R24, RZ ;  /* 0x000000182e147224 */ /* 0x040fe200078e02ff */
[----:B------:R-:W-:Y:S01]  /*6920*/  SHF.R.S32.HI R50, RZ, 0x18, R67 ;  /* 0x00000018ff327819 */ /* 0x000fe20000011443 */
[-C--:B------:R-:W-:Y:S01]  /*6930*/  IMAD R18, R51, R48.reuse, R18 ;  /* 0x0000003033127224 */ /* 0x080fe200078e0212 */
[----:B------:R-:W-:Y:S01]  /*6940*/  SHF.R.S32.HI R51, RZ, 0x18, R66 ;  /* 0x00000018ff337819 */ /* 0x000fe20000011442 */
[----:B------:R-:W-:Y:S01]  /*6950*/  IMAD.MOV.U32 R49, RZ, RZ, R68 ;  /* 0x000000ffff317224 */ /* 0x000fe200078e0044 */
[----:B------:R1:W-:Y:S01]  /*6960*/  STS.128 [R105+UR43+0x1200], R92 ;  /* 0x0012005c69007988 */ /* 0x0003e20008000c2b */
[----:B------:R-:W-:Y:S02]  /*6970*/  IMAD R21, R46, R25, RZ ;  /* 0x000000192e157224 */ /* 0x000fe400078e02ff */
[----:B------:R-:W-:Y:S02]  /*6980*/  IMAD R23, R52, R48, R23 ;  /* 0x0000003034177224 */ /* 0x000fe400078e0217 */
[C---:B------:R-:W-:Y:S02]  /*6990*/  IMAD R22, R46.reuse, R26, RZ ;  /* 0x0000001a2e167224 */ /* 0x040fe400078e02ff */
[----:B------:R-:W-:Y:S01]  /*69a0*/  IMAD R20, R49, R48, R20 ;  /* 0x0000003031147224 */ /* 0x000fe200078e0214 */
[----:B------:R-:W-:Y:S01]  /*69b0*/  I2IP.S8.S32.SAT R116, R23, R18, RZ ;  /* 0x0000001217747239 */ /* 0x000fe200000014ff */
[----:B------:R-:W-:Y:S01]  /*69c0*/  IMAD R27, R46, R27, RZ ;  /* 0x0000001b2e1b7224 */ /* 0x000fe200078e02ff */
[----:B------:R-:W-:Y:S01]  /*69d0*/  MOV R49, R65 ;  /* 0x0000004100317202 */ /* 0x000fe20000000f00 */
[----:B------:R-:W-:Y:S01]  /*69e0*/  IMAD R21, R50, R48, R21 ;  /* 0x0000003032157224 */ /* 0x000fe200078e0215 */
[----:B------:R-:W-:Y:S01]  /*69f0*/  I2IP.S8.S32.SAT R116, R17, R16, R116 ;  /* 0x0000001011747239 */ /* 0x000fe20000001474 */
[----:B------:R-:W-:Y:S01]  /*6a00*/  IMAD R24, R46, R28, RZ ;  /* 0x0000001c2e187224 */ /* 0x000fe200078e02ff */
[----:B------:R-:W-:Y:S01]  /*6a10*/  SHF.R.S32.HI R50, RZ, 0x18, R64 ;  /* 0x00000018ff327819 */ /* 0x000fe20000011440 */
[----:B------:R-:W-:Y:S01]  /*6a20*/  IMAD R22, R51, R48, R22 ;  /* 0x0000003033167224 */ /* 0x000fe200078e0216 */
[----:B------:R-:W-:Y:S01]  /*6a30*/  MOV R51, R62 ;  /* 0x0000003e00337202 */ /* 0x000fe20000000f00 */
[-C--:B------:R-:W-:Y:S02]  /*6a40*/  IMAD R27, R56, R48.reuse, R27 ;  /* 0x00000030381b7224 */ /* 0x080fe400078e021b */
[C---:B------:R-:W-:Y:S02]  /*6a50*/  IMAD R25, R46.reuse, R29, RZ ;  /* 0x0000001d2e197224 */ /* 0x040fe400078e02ff */
[----:B------:R-:W-:Y:S01]  /*6a60*/  IMAD R24, R49, R48, R24 ;  /* 0x0000003031187224 */ /* 0x000fe200078e0218 */
[----:B------:R-:W-:Y:S01]  /*6a70*/  SHF.R.S32.HI R49, RZ, 0x18, R63 ;  /* 0x00000018ff317819 */ /* 0x000fe2000001143f */
[C---:B------:R-:W-:Y:S01]  /*6a80*/  IMAD R26, R46.reuse, R30, RZ ;  /* 0x0000001e2e1a7224 */ /* 0x040fe200078e02ff */
[----:B------:R-:W-:Y:S01]  /*6a90*/  I2IP.S8.S32.SAT R117, R27, R22, RZ ;  /* 0x000000161b757239 */ /* 0x000fe200000014ff */
[----:B------:R-:W-:Y:S02]  /*6aa0*/  IMAD R31, R46, R31, RZ ;  /* 0x0000001f2e1f7224 */ /* 0x000fe400078e02ff */
[----:B------:R-:W-:Y:S01]  /*6ab0*/  IMAD R25, R50, R48, R25 ;  /* 0x0000003032197224 */ /* 0x000fe200078e0219 */
[----:B------:R-:W-:Y:S01]  /*6ac0*/  SHF.R.S32.HI R50, RZ, 0x18, R61 ;  /* 0x00000018ff327819 */ /* 0x000fe2000001143d */
[C---:B------:R-:W-:Y:S01]  /*6ad0*/  IMAD R28, R46.reuse, R32, RZ ;  /* 0x000000202e1c7224 */ /* 0x040fe200078e02ff */
[----:B------:R-:W-:Y:S01]  /*6ae0*/  I2IP.S8.S32.SAT R117, R21, R20, R117 ;  /* 0x0000001415757239 */ /* 0x000fe20000001475 */
[-C--:B------:R-:W-:Y:S02]  /*6af0*/  IMAD R26, R49, R48.reuse, R26 ;  /* 0x00000030311a7224 */ /* 0x080fe400078e021a */
[C---:B------:R-:W-:Y:S02]  /*6b00*/  IMAD R29, R46.reuse, R33, RZ ;  /* 0x000000212e1d7224 */ /* 0x040fe400078e02ff */
[-C--:B------:R-:W-:Y:S02]  /*6b10*/  IMAD R31, R57, R48.reuse, R31 ;  /* 0x00000030391f7224 */ /* 0x080fe400078e021f */
[----:B------:R-:W-:Y:S02]  /*6b20*/  IMAD R28, R51, R48, R28 ;  /* 0x00000030331c7224 */ /* 0x000fe400078e021c */
[----:B------:R-:W-:Y:S01]  /*6b30*/  IMAD R30, R46, R34, RZ ;  /* 0x000000222e1e7224 */ /* 0x000fe200078e02ff */
[----:B------:R-:W-:Y:S01]  /*6b40*/  I2IP.S8.S32.SAT R115, R31, R26, RZ ;  /* 0x0000001a1f737239 */ /* 0x000fe200000014ff */
[----:B------:R-:W-:Y:S02]  /*6b50*/  IMAD R29, R50, R48, R29 ;  /* 0x00000030321d7224 */ /* 0x000fe400078e021d */
[----:B------:R-:W-:Y:S01]  /*6b60*/  IMAD R35, R46, R35, RZ ;  /* 0x000000232e237224 */ /* 0x000fe200078e02ff */
[----:B------:R-:W-:Y:S01]  /*6b70*/  I2IP.S8.S32.SAT R118, R25, R24, R115 ;  /* 0x0000001819767239 */ /* 0x000fe20000001473 */
[-C--:B------:R-:W-:Y:S02]  /*6b80*/  IMAD R30, R53, R48.reuse, R30 ;  /* 0x00000030351e7224 */ /* 0x080fe400078e021e */
[----:B------:R-:W-:Y:S05]  /*6b90*/  IMAD R35, R58, R48, R35 ;  /* 0x000000303a237224 */ /* 0x000fea00078e0223 */
[----:B------:R-:W-:Y:S04]  /*6ba0*/  I2IP.S8.S32.SAT R120, R35, R30, RZ ;  /* 0x0000001e23787239 */ /* 0x000fe800000014ff */
[----:B------:R-:W-:Y:S05]  /*6bb0*/  I2IP.S8.S32.SAT R119, R29, R28, R120 ;  /* 0x0000001c1d777239 */ /* 0x000fea0000001478 */
[----:B------:R1:W-:Y:S01]  /*6bc0*/  STS.128 [R104+0x1200], R116 ;  /* 0x0012007468007388 */ /* 0x0003e20000000c00 */
[----:B------:R-:W-:Y:S01]  /*6bd0*/  @!PT LDS RZ, [RZ] ;  /* 0x00000000fffff984 */ /* 0x000fe20000000800 */
[----:B------:R-:W-:Y:S01]  /*6be0*/  @!PT LDS RZ, [RZ] ;  /* 0x00000000fffff984 */ /* 0x000fe20000000800 */
[----:B------:R-:W-:Y:S01]  /*6bf0*/  @!PT LDS RZ, [RZ] ;  /* 0x00000000fffff984 */ /* 0x000fe20000000800 */
[----:B------:R-:W-:Y:S01]  /*6c00*/  @!PT LDS RZ, [RZ] ;  /* 0x00000000fffff984 */ /* 0x000fe20000000800 */
[----:B------:R3:W-:Y:S07]  /*6c10*/  MEMBAR.ALL.CTA ;  /* 0x0000000000007992 */ /* 0x0007ee0000008000 */
[----:B---3--:R-:W3:Y:S02]  /*6c20*/  FENCE.VIEW.ASYNC.S ;  /* 0x00000000000073c6 */ /* 0x008ee40000000000 */
[----:B---3--:R-:W-:Y:S06]  /*6c30*/  BAR.SYNC.DEFER_BLOCKING 0x1, 0x80 ;  /* 0x0042000000007b1d */ /* 0x008fec0000010000 */
[----:B------:R-:W-:Y:S05]  /*6c40*/  @P0 BRA `(.L_x_120) ;  /* 0x0000000000340947 */ /* 0x000fea0003800000 */
[----:B------:R-:W-:Y:S01]  /*6c50*/  UIADD3 UR12, UPT, UPT, UR43, 0x1200, URZ ;  /* 0x000012002b0c7890 */ /* 0x000fe2000fffe0ff */
[----:B------:R-:W-:Y:S01]  /*6c60*/  R2UR UR9, R98 ;  /* 0x00000000620972ca */ /* 0x000fe200000e0000 */
[----:B------:R-:W-:Y:S01]  /*6c70*/  UIADD3 UR10, UP0, UPT, UR46, 0x680, URZ ;  /* 0x000006802e0a7890 */ /* 0x000fe2000ff1e0ff */
[----:B------:R-:W-:Y:S01]  /*6c80*/  R2UR UR8, R97 ;  /* 0x00000000610872ca */ /* 0x000fe200000e0000 */
[----:B------:R-:W-:Y:S02]  /*6c90*/  UMOV UR7, UR36 ;  /* 0x0000002400077c82 */ /* 0x000fe40008000000 */
[----:B------:R-:W-:Y:S01]  /*6ca0*/  IMAD.U32 R111, RZ, RZ, UR12 ;  /* 0x0000000cff6f7e24 */ /* 0x000fe2000f8e00ff */
[----:B------:R-:W-:Y:S04]  /*6cb0*/  UIADD3.X UR11, UPT, UPT, URZ, UR47, URZ, UP0, !UPT ;  /* 0x0000002fff0b7290 */ /* 0x000fe800087fe4ff */
[----:B------:R-:W-:Y:S03]  /*6cc0*/  R2UR UR4, R111 ;  /* 0x000000006f0472ca */ /* 0x000fe600000e0000 */
[----:B------:R-:W-:Y:S02]  /*6cd0*/  USHF.L.U32 UR5, UR9, 0x5, URZ ;  /* 0x0000000509057899 */ /* 0x000fe400080006ff */
[----:B------:R-:W-:Y:S09]  /*6ce0*/  USHF.L.U32 UR6, UR8, 0x7, URZ ;  /* 0x0000000708067899 */ /* 0x000ff200080006ff */
[----:B------:R3:W-:Y:S01]  /*6cf0*/  UTMASTG.3D [UR4], [UR10] ;  /* 0x000000040a0073b5 */ /* 0x0007e20008010000 */
[----:B------:R0:W-:Y:S01]  /*6d00*/  UTMACMDFLUSH ;  /* 0x00000000000079b7 */ /* 0x0001e20000000000 */
[----:B---3--:R-:W-:Y:S04]  /*6d10*/  DEPBAR.LE SB0, 0x0 ;  /* 0x000080000000791a */ /* 0x008fe80000000000 */
.L_x_120:
[----:B------:R-:W-:Y:S05]  /*6d20*/  BSYNC.RECONVERGENT B0 ;  /* 0x0000000000007941 */ /* 0x000fea0003800200 */
.L_x_119:
[----:B------:R-:W-:Y:S01]  /*6d30*/  BAR.SYNC.DEFER_BLOCKING 0x1, 0x80 ;  /* 0x0042000000007b1d */ /* 0x000fe20000010000 */
[----:B------:R-:W-:Y:S01]  /*6d40*/  ISETP.NE.AND P2, PT, R112, RZ, PT ;  /* 0x000000ff7000720c */ /* 0x000fe20003f45270 */
[----:B------:R-:W-:Y:S01]  /*6d50*/  IMAD.IADD R98, R43, 0x1, R81 ;  /* 0x000000012b627824 */ /* 0x000fe200078e0251 */
[----:B------:R-:W-:Y:S01]  /*6d60*/  ISETP.NE.AND P0, PT, R114, 0x2, PT ;  /* 0x000000027200780c */ /* 0x000fe20003f05270 */
[----:B------:R-:W-:Y:S01]  /*6d70*/  IMAD.IADD R97, R45, 0x1, R96 ;  /* 0x000000012d617824 */ /* 0x000fe200078e0260 */
[----:B------:R-:W-:Y:S02]  /*6d80*/  ISETP.NE.AND P1, PT, R113, 0x4, PT ;  /* 0x000000047100780c */ /* 0x000fe40003f25270 */
[----:B------:R-:W-:Y:S02]  /*6d90*/  SEL R0, RZ, 0x1, P0 ;  /* 0x00000001ff007807 */ /* 0x000fe40000000000 */
[----:B------:R-:W-:Y:S02]  /*6da0*/  SEL R3, RZ, 0x1, P1 ;  /* 0x00000001ff037807 */ /* 0x000fe40000800000 */
[----:B------:R-:W-:Y:S02]  /*6db0*/  LOP3.LUT R109, R109, R0, RZ, 0x3c, !PT ;  /* 0x000000006d6d7212 */ /* 0x000fe400078e3cff */
[----:B------:R-:W-:Y:S02]  /*6dc0*/  LOP3.LUT R110, R110, R3, RZ, 0x3c, !PT ;  /* 0x000000036e6e7212 */ /* 0x000fe400078e3cff */
[----:B------:R-:W-:Y:S02]  /*6dd0*/  @P2 R2UR UR36, R107 ;  /* 0x000000006b2422ca */ /* 0x000fe400000e0000 */
[----:B------:R-:W-:Y:S02]  /*6de0*/  SEL R114, R114, RZ, P0 ;  /* 0x000000ff72727207 */ /* 0x000fe40000000000 */
[----:B------:R-:W-:Y:S01]  /*6df0*/  SEL R44, R113, RZ, P1 ;  /* 0x000000ff712c7207 */ /* 0x000fe20000800000 */
[----:B------:R-:W-:Y:S10]  /*6e00*/  @P2 BRA `(.L_x_121) ;  /* 0xffffffe400842947 */ /* 0x000ff4000383ffff */
[----:B------:R-:W-:Y:S05]  /*6e10*/  EXIT ;  /* 0x000000000000794d */ /* 0x000fea0003800000 */
.L_x_25:
[----:B--2---:R2:W4:Y:S02]  /*6e20*/  SYNCS.PHASECHK.TRANS64.TRYWAIT P0, [R3+URZ+0x150], R2 ;  /* 0x00015002030075a7 */ /* 0x00452400080011ff */
[----:B----4-:R-:W-:Y:S05]  /*6e30*/  @!P0 NANOSLEEP.SYNCS 0x989680 ;  /* 0x009896800000895d */ /* 0x010fea0003900000 */
[----:B------:R-:W4:Y:S02]  /*6e40*/  @!P0 SYNCS.PHASECHK.TRANS64 P0, [R3+URZ+0x150], R2 ;  /* 0x00015002030085a7 */ /* 0x000f2400080010ff */
[----:B----4-:R-:W-:Y:S05]  /*6e50*/  @!P0 BRA `(.L_x_25) ;  /* 0xfffffffc00f08947 */ /* 0x010fea000383ffff */
[----:B------:R-:W-:Y:S05]  /*6e60*/  BRA `(.L_x_122) ;  /* 0xffffffa8009c7947 */ /* 0x000fea000383ffff */
.L_x_28:
[----:B-1----:R-:W-:-:S07]  /*6e70*/  MOV R2, UR33 ;  /* 0x0000002100027c02 */ /* 0x002fce0008000f00 */
.L_x_123:
[----:B-1----:R1:W2:Y:S02]  /*6e80*/  SYNCS.PHASECHK.TRANS64.TRYWAIT P0, [R2+URZ+0x60], R5 ;  /* 0x00006005020075a7 */ /* 0x0022a400080011ff */
[----:B--2---:R-:W-:Y:S05]  /*6e90*/  @!P0 NANOSLEEP.SYNCS 0x989680 ;  /* 0x009896800000895d */ /* 0x004fea0003900000 */
[----:B------:R-:W2:Y:S02]  /*6ea0*/  @!P0 SYNCS.PHASECHK.TRANS64 P0, [R2+URZ+0x60], R5 ;  /* 0x00006005020085a7 */ /* 0x000ea400080010ff */
[----:B--2---:R-:W-:Y:S05]  /*6eb0*/  @!P0 BRA `(.L_x_123) ;  /* 0xfffffffc00f08947 */ /* 0x004fea000383ffff */
[----:B------:R-:W-:Y:S05]  /*6ec0*/  BRA `(.L_x_27) ;  /* 0xffffffac00047947 */ /* 0x000fea000383ffff */
.L_x_35:
[----:B-1----:R-:W-:-:S07]  /*6ed0*/  MOV R2, UR17 ;  /* 0x0000001100027c02 */ /* 0x002fce0008000f00 */
.L_x_124:
[----:B-1----:R1:W2:Y:S02]  /*6ee0*/  SYNCS.PHASECHK.TRANS64.TRYWAIT P0, [R2+URZ+0x60], R5 ;  /* 0x00006005020075a7 */ /* 0x0022a400080011ff */
[----:B--2---:R-:W-:Y:S05]  /*6ef0*/  @!P0 NANOSLEEP.SYNCS 0x989680 ;  /* 0x009896800000895d */ /* 0x004fea0003900000 */
[----:B------:R-:W2:Y:S02]  /*6f00*/  @!P0 SYNCS.PHASECHK.TRANS64 P0, [R2+URZ+0x60], R5 ;  /* 0x00006005020085a7 */ /* 0x000ea400080010ff */
[----:B--2---:R-:W-:Y:S05]  /*6f10*/  @!P0 BRA `(.L_x_124) ;  /* 0xfffffffc00f08947 */ /* 0x004fea000383ffff */
[----:B------:R-:W-:Y:S05]  /*6f20*/  BRA `(.L_x_34) ;  /* 0xffffffac00c07947 */ /* 0x000fea000383ffff */
.L_x_40:
[----:B-1----:R1:W2:Y:S02]  /*6f30*/  SYNCS.PHASECHK.TRANS64.TRYWAIT P0, [R2+URZ+0xe0], R3 ;  /* 0x0000e003020075a7 */ /* 0x0022a400080011ff */
[----:B--2---:R-:W-:Y:S05]  /*6f40*/  @!P0 NANOSLEEP.SYNCS 0x989680 ;  /* 0x009896800000895d */ /* 0x004fea0003900000 */
[----:B------:R-:W2:Y:S02]  /*6f50*/  @!P0 SYNCS.PHASECHK.TRANS64 P0, [R2+URZ+0xe0], R3 ;  /* 0x0000e003020085a7 */ /* 0x000ea400080010ff */
[----:B--2---:R-:W-:Y:S05]  /*6f60*/  @!P0 BRA `(.L_x_40) ;  /* 0xfffffffc00f08947 */ /* 0x004fea000383ffff */
[----:B------:R-:W-:Y:S05]  /*6f70*/  BRA `(.L_x_125) ;  /* 0xffffffb000647947 */ /* 0x000fea000383ffff */
.L_x_44:
[----:B---3--:R-:W-:-:S07]  /*6f80*/  MOV R0, UR5 ;  /* 0x0000000500007c02 */ /* 0x008fce0008000f00 */
.L_x_126:
[----:B-1----:R1:W2:Y:S02]  /*6f90*/  SYNCS.PHASECHK.TRANS64.TRYWAIT P0, [R0+URZ], R3 ;  /* 0x00000003000075a7 */ /* 0x0022a400080011ff */
[----:B--2---:R-:W-:Y:S05]  /*6fa0*/  @!P0 NANOSLEEP.SYNCS 0x989680 ;  /* 0x009896800000895d */ /* 0x004fea0003900000 */
[----:B------:R-:W2:Y:S02]  /*6fb0*/  @!P0 SYNCS.PHASECHK.TRANS64 P0, [R0+URZ], R3 ;  /* 0x00000003000085a7 */ /* 0x000ea400080010ff */
[----:B--2---:R-:W-:Y:S05]  /*6fc0*/  @!P0 BRA `(.L_x_126) ;  /* 0xfffffffc00f08947 */ /* 0x004fea000383ffff */
[----:B------:R-:W-:Y:S05]  /*6fd0*/  BRA `(.L_x_127) ;  /* 0xffffffb400d47947 */ /* 0x000fea000383ffff */
.L_x_45:
[----:B---3--:R-:W-:-:S07]  /*6fe0*/  MOV R0, UR5 ;  /* 0x0000000500007c02 */ /* 0x008fce0008000f00 */
.L_x_128:
[----:B-1----:R1:W2:Y:S02]  /*6ff0*/  SYNCS.PHASECHK.TRANS64.TRYWAIT P0, [R0+URZ], R3 ;  /* 0x00000003000075a7 */ /* 0x0022a400080011ff */
[----:B--2---:R-:W-:Y:S05]  /*7000*/  @!P0 NANOSLEEP.SYNCS 0x989680 ;  /* 0x009896800000895d */ /* 0x004fea0003900000 */
[----:B------:R-:W2:Y:S02]  /*7010*/  @!P0 SYNCS.PHASECHK.TRANS64 P0, [R0+URZ], R3 ;  /* 0x00000003000085a7 */ /* 0x000ea400080010ff */
[----:B--2---:R-:W-:Y:S05]  /*7020*/  @!P0 BRA `(.L_x_128) ;  /* 0xfffffffc00f08947 */ /* 0x004fea000383ffff */
[----:B------:R-:W-:Y:S05]  /*7030*/  BRA `(.L_x_129) ;  /* 0xffffffb400e07947 */ /* 0x000fea000383ffff */
.L_x_46:
[----:B---3--:R-:W-:-:S07]  /*7040*/  MOV R0, UR5 ;  /* 0x0000000500007c02 */ /* 0x008fce0008000f00 */
.L_x_130:
[----:B-1----:R1:W2:Y:S02]  /*7050*/  SYNCS.PHASECHK.TRANS64.TRYWAIT P0, [R0+URZ], R3 ;  /* 0x00000003000075a7 */ /* 0x0022a400080011ff */
[----:B--2---:R-:W-:Y:S05]  /*7060*/  @!P0 NANOSLEEP.SYNCS 0x989680 ;  /* 0x009896800000895d */ /* 0x004fea0003900000 */
[----:B------:R-:W2:Y:S02]  /*7070*/  @!P0 SYNCS.PHASECHK.TRANS64 P0, [R0+URZ], R3 ;  /* 0x00000003000085a7 */ /* 0x000ea400080010ff */
[----:B--2---:R-:W-:Y:S05]  /*7080*/  @!P0 BRA `(.L_x_130) ;  /* 0xfffffffc00f08947 */ /* 0x004fea000383ffff */
[----:B------:R-:W-:Y:S05]  /*7090*/  BRA `(.L_x_131) ;  /* 0xffffffb400ec7947 */ /* 0x000fea000383ffff */
.L_x_47:
[----:B---3--:R-:W-:-:S07]  /*70a0*/  MOV R0, UR5 ;  /* 0x0000000500007c02 */ /* 0x008fce0008000f00 */
.L_x_132:
[----:B-1----:R1:W2:Y:S02]  /*70b0*/  SYNCS.PHASECHK.TRANS64.TRYWAIT P0, [R0+URZ], R3 ;  /* 0x00000003000075a7 */ /* 0x0022a400080011ff */
[----:B--2---:R-:W-:Y:S05]  /*70c0*/  @!P0 NANOSLEEP.SYNCS 0x989680 ;  /* 0x009896800000895d */ /* 0x004fea0003900000 */
[----:B------:R-:W2:Y:S02]  /*70d0*/  @!P0 SYNCS.PHASECHK.TRANS64 P0, [R0+URZ], R3 ;  /* 0x00000003000085a7 */ /* 0x000ea400080010ff */
[----:B--2---:R-:W-:Y:S05]  /*70e0*/  @!P0 BRA `(.L_x_132) ;  /* 0xfffffffc00f08947 */ /* 0x004fea000383ffff */
[----:B------:R-:W-:Y:S05]  /*70f0*/  BRA `(.L_x_133) ;  /* 0xffffffb400f87947 */ /* 0x000fea000383ffff */
.L_x_48:
[----:B---3--:R-:W-:-:S07]  /*7100*/  MOV R0, UR5 ;  /* 0x0000000500007c02 */ /* 0x008fce0008000f00 */
.L_x_134:
[----:B-1----:R1:W2:Y:S02]  /*7110*/  SYNCS.PHASECHK.TRANS64.TRYWAIT P0, [R0+URZ], R3 ;  /* 0x00000003000075a7 */ /* 0x0022a400080011ff */
[----:B--2---:R-:W-:Y:S05]  /*7120*/  @!P0 NANOSLEEP.SYNCS 0x989680 ;  /* 0x009896800000895d */ /* 0x004fea0003900000 */
[----:B------:R-:W2:Y:S02]  /*7130*/  @!P0 SYNCS.PHASECHK.TRANS64 P0, [R0+URZ], R3 ;  /* 0x00000003000085a7 */ /* 0x000ea400080010ff */
[----:B--2---:R-:W-:Y:S05]  /*7140*/  @!P0 BRA `(.L_x_134) ;  /* 0xfffffffc00f08947 */ /* 0x004fea000383ffff */
[----:B------:R-:W-:Y:S05]  /*7150*/  BRA `(.L_x_135) ;  /* 0xffffffb800047947 */ /* 0x000fea000383ffff */
.L_x_49:
[----:B---3--:R-:W-:-:S07]  /*7160*/  MOV R0, UR5 ;  /* 0x0000000500007c02 */ /* 0x008fce0008000f00 */
.L_x_136:
[----:B-1----:R1:W2:Y:S02]  /*7170*/  SYNCS.PHASECHK.TRANS64.TRYWAIT P0, [R0+URZ], R3 ;  /* 0x00000003000075a7 */ /* 0x0022a400080011ff */
[----:B--2---:R-:W-:Y:S05]  /*7180*/  @!P0 NANOSLEEP.SYNCS 0x989680 ;  /* 0x009896800000895d */ /* 0x004fea0003900000 */
[----:B------:R-:W2:Y:S02]  /*7190*/  @!P0 SYNCS.PHASECHK.TRANS64 P0, [R0+URZ], R3 ;  /* 0x00000003000085a7 */ /* 0x000ea400080010ff */
[----:B--2---:R-:W-:Y:S05]  /*71a0*/  @!P0 BRA `(.L_x_136) ;  /* 0xfffffffc00f08947 */ /* 0x004fea000383ffff */
[----:B------:R-:W-:Y:S05]  /*71b0*/  BRA `(.L_x_137) ;  /* 0xffffffb800107947 */ /* 0x000fea000383ffff */
.L_x_50:
[----:B---3--:R-:W-:-:S07]  /*71c0*/  MOV R0, UR5 ;  /* 0x0000000500007c02 */ /* 0x008fce0008000f00 */
.L_x_138:
[----:B-1----:R1:W2:Y:S02]  /*71d0*/  SYNCS.PHASECHK.TRANS64.TRYWAIT P0, [R0+URZ], R3 ;  /* 0x00000003000075a7 */ /* 0x0022a400080011ff */
[----:B--2---:R-:W-:Y:S05]  /*71e0*/  @!P0 NANOSLEEP.SYNCS 0x989680 ;  /* 0x009896800000895d */ /* 0x004fea0003900000 */
[----:B------:R-:W2:Y:S02]  /*71f0*/  @!P0 SYNCS.PHASECHK.TRANS64 P0, [R0+URZ], R3 ;  /* 0x00000003000085a7 */ /* 0x000ea400080010ff */
[----:B--2---:R-:W-:Y:S05]  /*7200*/  @!P0 BRA `(.L_x_138) ;  /* 0xfffffffc00f08947 */ /* 0x004fea000383ffff */
[----:B------:R-:W-:Y:S05]  /*7210*/  BRA `(.L_x_139) ;  /* 0xffffffb8001c7947 */ /* 0x000fea000383ffff */
.L_x_51:
[----:B---3--:R-:W-:-:S07]  /*7220*/  MOV R0, UR5 ;  /* 0x0000000500007c02 */ /* 0x008fce0008000f00 */
.L_x_140:
[----:B-1----:R1:W2:Y:S02]  /*7230*/  SYNCS.PHASECHK.TRANS64.TRYWAIT P0, [R0+URZ], R3 ;  /* 0x00000003000075a7 */ /* 0x0022a400080011ff */
[----:B--2---:R-:W-:Y:S05]  /*7240*/  @!P0 NANOSLEEP.SYNCS 0x989680 ;  /* 0x009896800000895d */ /* 0x004fea0003900000 */
[----:B------:R-:W2:Y:S02]  /*7250*/  @!P0 SYNCS.PHASECHK.TRANS64 P0, [R0+URZ], R3 ;  /* 0x00000003000085a7 */ /* 0x000ea400080010ff */
[----:B--2---:R-:W-:Y:S05]  /*7260*/  @!P0 BRA `(.L_x_140) ;  /* 0xfffffffc00f08947 */ /* 0x004fea000383ffff */
[----:B------:R-:W-:Y:S05]  /*7270*/  BRA `(.L_x_141) ;  /* 0xffffffb800287947 */ /* 0x000fea000383ffff */
.L_x_52:
[----:B---3--:R-:W-:-:S07]  /*7280*/  MOV R0, UR5 ;  /* 0x0000000500007c02 */ /* 0x008fce0008000f00 */
.L_x_142:
[----:B-1----:R1:W2:Y:S02]  /*7290*/  SYNCS.PHASECHK.TRANS64.TRYWAIT P0, [R0+URZ], R3 ;  /* 0x00000003000075a7 */ /* 0x0022a400080011ff */
[----:B--2---:R-:W-:Y:S05]  /*72a0*/  @!P0 NANOSLEEP.SYNCS 0x989680 ;  /* 0x009896800000895d */ /* 0x004fea0003900000 */
[----:B------:R-:W2:Y:S02]  /*72b0*/  @!P0 SYNCS.PHASECHK.TRANS64 P0, [R0+URZ], R3 ;  /* 0x00000003000085a7 */ /* 0x000ea400080010ff */
[----:B--2---:R-:W-:Y:S05]  /*72c0*/  @!P0 BRA `(.L_x_142) ;  /* 0xfffffffc00f08947 */ /* 0x004fea000383ffff */
[----:B------:R-:W-:Y:S05]  /*72d0*/  BRA `(.L_x_143) ;  /* 0xffffffb800347947 */ /* 0x000fea000383ffff */
.L_x_53:
[----:B---3--:R-:W-:-:S07]  /*72e0*/  MOV R0, UR5 ;  /* 0x0000000500007c02 */ /* 0x008fce0008000f00 */
.L_x_144:
[----:B-1----:R1:W2:Y:S02]  /*72f0*/  SYNCS.PHASECHK.TRANS64.TRYWAIT P0, [R0+URZ], R3 ;  /* 0x00000003000075a7 */ /* 0x0022a400080011ff */
[----:B--2---:R-:W-:Y:S05]  /*7300*/  @!P0 NANOSLEEP.SYNCS 0x989680 ;  /* 0x009896800000895d */ /* 0x004fea0003900000 */
[----:B------:R-:W2:Y:S02]  /*7310*/  @!P0 SYNCS.PHASECHK.TRANS64 P0, [R0+URZ], R3 ;  /* 0x00000003000085a7 */ /* 0x000ea400080010ff */
[----:B--2---:R-:W-:Y:S05]  /*7320*/  @!P0 BRA `(.L_x_144) ;  /* 0xfffffffc00f08947 */ /* 0x004fea000383ffff */
[----:B------:R-:W-:Y:S05]  /*7330*/  BRA `(.L_x_145) ;  /* 0xffffffb800407947 */ /* 0x000fea000383ffff */
.L_x_54:
[----:B---3--:R-:W-:-:S07]  /*7340*/  MOV R0, UR5 ;  /* 0x0000000500007c02 */ /* 0x008fce0008000f00 */
.L_x_146:
[----:B-1----:R1:W2:Y:S02]  /*7350*/  SYNCS.PHASECHK.TRANS64.TRYWAIT P0, [R0+URZ], R3 ;  /* 0x00000003000075a7 */ /* 0x0022a400080011ff */
[----:B--2---:R-:W-:Y:S05]  /*7360*/  @!P0 NANOSLEEP.SYNCS 0x989680 ;  /* 0x009896800000895d */ /* 0x004fea0003900000 */
[----:B------:R-:W2:Y:S02]  /*7370*/  @!P0 SYNCS.PHASECHK.TRANS64 P0, [R0+URZ], R3 ;  /* 0x00000003000085a7 */ /* 0x000ea400080010ff */
[----:B--2---:R-:W-:Y:S05]  /*7380*/  @!P0 BRA `(.L_x_146) ;  /* 0xfffffffc00f08947 */ /* 0x004fea000383ffff */
[----:B------:R-:W-:Y:S05]  /*7390*/  BRA `(.L_x_147) ;  /* 0xffffffb8004c7947 */ /* 0x000fea000383ffff */
.L_x_57:
[----:B-1----:R1:W2:Y:S02]  /*73a0*/  SYNCS.PHASECHK.TRANS64.TRYWAIT P0, [R0+URZ+0x140], R5 ;  /* 0x00014005000075a7 */ /* 0x0022a400080011ff */
[----:B--2---:R-:W-:Y:S05]  /*73b0*/  @!P0 NANOSLEEP.SYNCS 0x989680 ;  /* 0x009896800000895d */ /* 0x004fea0003900000 */
[----:B------:R-:W2:Y:S02]  /*73c0*/  @!P0 SYNCS.PHASECHK.TRANS64 P0, [R0+URZ+0x140], R5 ;  /* 0x00014005000085a7 */ /* 0x000ea400080010ff */
[----:B--2---:R-:W-:Y:S05]  /*73d0*/  @!P0 BRA `(.L_x_57) ;  /* 0xfffffffc00f08947 */ /* 0x004fea000383ffff */
[----:B------:R-:W-:Y:S05]  /*73e0*/  BRA `(.L_x_148) ;  /* 0xffffffb800ac7947 */ /* 0x000fea000383ffff */
.L_x_58:
[----:B------:R-:W-:-:S07]  /*73f0*/  MOV R0, UR5 ;  /* 0x0000000500007c02 */ /* 0x000fce0008000f00 */
.L_x_149:
[----:B-1----:R1:W2:Y:S02]  /*7400*/  SYNCS.PHASECHK.TRANS64.TRYWAIT P0, [R0+URZ+0xf0], R7 ;  /* 0x0000f007000075a7 */ /* 0x0022a400080011ff */
[----:B--2---:R-:W-:Y:S05]  /*7410*/  @!P0 NANOSLEEP.SYNCS 0x989680 ;  /* 0x009896800000895d */ /* 0x004fea0003900000 */
[----:B------:R-:W2:Y:S02]  /*7420*/  @!P0 SYNCS.PHASECHK.TRANS64 P0, [R0+URZ+0xf0], R7 ;  /* 0x0000f007000085a7 */ /* 0x000ea400080010ff */
[----:B--2---:R-:W-:Y:S05]  /*7430*/  @!P0 BRA `(.L_x_149) ;  /* 0xfffffffc00f08947 */ /* 0x004fea000383ffff */
[----:B------:R-:W-:Y:S05]  /*7440*/  BRA `(.L_x_150) ;  /* 0xffffffb800bc7947 */ /* 0x000fea000383ffff */
.L_x_59:
[----:B-1----:R1:W2:Y:S02]  /*7450*/  SYNCS.PHASECHK.TRANS64.TRYWAIT P1, [R0+URZ+0xe0], R5 ;  /* 0x0000e005000075a7 */ /* 0x0022a400080211ff */
[----:B--2---:R-:W-:Y:S05]  /*7460*/  @!P1 NANOSLEEP.SYNCS 0x989680 ;  /* 0x009896800000995d */ /* 0x004fea0003900000 */
[----:B------:R-:W2:Y:S02]  /*7470*/  @!P1 SYNCS.PHASECHK.TRANS64 P1, [R0+URZ+0xe0], R5 ;  /* 0x0000e005000095a7 */ /* 0x000ea400080210ff */
[----:B--2---:R-:W-:Y:S05]  /*7480*/  @!P1 BRA `(.L_x_59) ;  /* 0xfffffffc00f09947 */ /* 0x004fea000383ffff */
[----:B------:R-:W-:Y:S05]  /*7490*/  BRA `(.L_x_151) ;  /* 0xffffffb800ec7947 */ /* 0x000fea000383ffff */
.L_x_62:
[----:B------:R-:W-:-:S07]  /*74a0*/  MOV R0, UR5 ;  /* 0x0000000500007c02 */ /* 0x000fce0008000f00 */
.L_x_152:
[----:B-1----:R1:W2:Y:S02]  /*74b0*/  SYNCS.PHASECHK.TRANS64.TRYWAIT P0, [R0+URZ+0xf0], R3 ;  /* 0x0000f003000075a7 */ /* 0x0022a400080011ff */
[----:B--2---:R-:W-:Y:S05]  /*74c0*/  @!P0 NANOSLEEP.SYNCS 0x989680 ;  /* 0x009896800000895d */ /* 0x004fea0003900000 */
[----:B------:R-:W2:Y:S02]  /*74d0*/  @!P0 SYNCS.PHASECHK.TRANS64 P0, [R0+URZ+0xf0], R3 ;  /* 0x0000f003000085a7 */ /* 0x000ea400080010ff */
[----:B--2---:R-:W-:Y:S05]  /*74e0*/  @!P0 BRA `(.L_x_152) ;  /* 0xfffffffc00f08947 */ /* 0x004fea000383ffff */
[----:B------:R-:W-:Y:S05]  /*74f0*/  BRA `(.L_x_61) ;  /* 0xffffffbc00407947 */ /* 0x000fea000383ffff */
.L_x_71:
[----:B-1----:R-:W-:-:S04]  /*7500*/  MOV R4, UR6 ;  /* 0x0000000600047c02 */ /* 0x002fc80008000f00 */
[----:B------:R1:W2:Y:S03]  /*7510*/  SYNCS.PHASECHK.TRANS64.TRYWAIT P0, [R4+URZ+0x8], R5 ;  /* 0x00000805040075a7 */ /* 0x0002a600080011ff */
[----:B--2---:R-:W-:Y:S05]  /*7520*/  @!P0 NANOSLEEP.SYNCS 0x989680 ;  /* 0x009896800000895d */ /* 0x004fea0003900000 */
[----:B------:R-:W2:Y:S02]  /*7530*/  @!P0 SYNCS.PHASECHK.TRANS64 P0, [R4+URZ+0x8], R5 ;  /* 0x00000805040085a7 */ /* 0x000ea400080010ff */
[----:B--2---:R-:W-:Y:S05]  /*7540*/  @!P0 BRA `(.L_x_71) ;  /* 0xfffffffc00ec8947 */ /* 0x004fea000383ffff */
[----:B------:R-:W-:Y:S05]  /*7550*/  BRA `(.L_x_70) ;  /* 0xffffffbc00f47947 */ /* 0x000fea000383ffff */
.L_x_73:
[----:B------:R-:W-:Y:S01]  /*7560*/  BSSY B0, `(.L_x_153) ;  /* 0x0000006000007945 */ /* 0x000fe20003800000 */
[----:B------:R-:W-:-:S07]  /*7570*/  MOV R15, 0xffffffff ;  /* 0xffffffff000f7802 */ /* 0x000fce0000000f00 */
[----:B-1---5:R-:W-:Y:S05]  /*7580*/  WARPSYNC.COLLECTIVE R15, `(.L_x_154) ;  /* 0x000000000f0c7348 */ /* 0x022fea0003c00000 */
[----:B------:R-:W-:Y:S02]  /*7590*/  ELECT P6, UR79, PT ;  /* 0x00000000004f782f */ /* 0x000fe400038c0000 */
[----:B------:R-:W-:Y:S01]  /*75a0*/  MOV R14, UR79 ;  /* 0x0000004f000e7c02 */ /* 0x000fe20008000f00 */
[----:B-1---5:R-:W-:Y:S10]  /*75b0*/  ENDCOLLECTIVE ;  /* 0x000000000000791b */ /* 0x022ff40003800000 */
.L_x_154:
[----:B------:R-:W-:Y:S05]  /*75c0*/  BSYNC B0 ;  /* 0x0000000000007941 */ /* 0x000fea0003800000 */
.L_x_153:
[----:B------:R-:W-:Y:S05]  /*75d0*/  BRA `(.L_x_155) ;  /* 0xffffffc000247947 */ /* 0x000fea000383ffff */
.L_x_75:
[----:B-1----:R-:W-:-:S04]  /*75e0*/  MOV R2, UR6 ;  /* 0x0000000600027c02 */ /* 0x002fc80008000f00 */
[----:B------:R1:W2:Y:S03]  /*75f0*/  SYNCS.PHASECHK.TRANS64.TRYWAIT P0, [R2+URZ+0x8], R3 ;  /* 0x00000803020075a7 */ /* 0x0002a600080011ff */
[----:B--2---:R-:W-:Y:S05]  /*7600*/  @!P0 NANOSLEEP.SYNCS 0x989680 ;  /* 0x009896800000895d */ /* 0x004fea0003900000 */
[----:B------:R-:W2:Y:S02]  /*7610*/  @!P0 SYNCS.PHASECHK.TRANS64 P0, [R2+URZ+0x8], R3 ;  /* 0x00000803020085a7 */ /* 0x000ea400080010ff */
[----:B--2---:R-:W-:Y:S05]  /*7620*/  @!P0 BRA `(.L_x_75) ;  /* 0xfffffffc00ec8947 */ /* 0x004fea000383ffff */
[----:B------:R-:W-:Y:S05]  /*7630*/  BRA `(.L_x_74) ;  /* 0xffffffc000287947 */ /* 0x000fea000383ffff */
.L_x_76:
[----:B-1----:R1:W2:Y:S02]  /*7640*/  SYNCS.PHASECHK.TRANS64.TRYWAIT P0, [R0+URZ+0xe0], R5 ;  /* 0x0000e005000075a7 */ /* 0x0022a400080011ff */
[----:B--2---:R-:W-:Y:S05]  /*7650*/  @!P0 NANOSLEEP.SYNCS 0x989680 ;  /* 0x009896800000895d */ /* 0x004fea0003900000 */
[----:B------:R-:W2:Y:S02]  /*7660*/  @!P0 SYNCS.PHASECHK.TRANS64 P0, [R0+URZ+0xe0], R5 ;  /* 0x0000e005000085a7 */ /* 0x000ea400080010ff */
[----:B--2---:R-:W-:Y:S05]  /*7670*/  @!P0 BRA `(.L_x_76) ;  /* 0xfffffffc00f08947 */ /* 0x004fea000383ffff */
[----:B------:R-:W-:Y:S05]  /*7680*/  BRA `(.L_x_156) ;  /* 0xffffffc400147947 */ /* 0x000fea000383ffff */
.L_x_78:
[----:B------:R-:W-:-:S07]  /*7690*/  MOV R0, UR9 ;  /* 0x0000000900007c02 */ /* 0x000fce0008000f00 */
.L_x_157:
[----:B-1----:R1:W2:Y:S02]  /*76a0*/  SYNCS.PHASECHK.TRANS64.TRYWAIT P0, [R0+URZ+0x120], R5 ;  /* 0x00012005000075a7 */ /* 0x0022a400080011ff */
[----:B--2---:R-:W-:Y:S05]  /*76b0*/  @!P0 NANOSLEEP.SYNCS 0x989680 ;  /* 0x009896800000895d */ /* 0x004fea0003900000 */
[----:B------:R-:W2:Y:S02]  /*76c0*/  @!P0 SYNCS.PHASECHK.TRANS64 P0, [R0+URZ+0x120], R5 ;  /* 0x00012005000085a7 */ /* 0x000ea400080010ff */
[----:B--2---:R-:W-:Y:S05]  /*76d0*/  @!P0 BRA `(.L_x_157) ;  /* 0xfffffffc00f08947 */ /* 0x004fea000383ffff */
[----:B------:R-:W-:Y:S05]  /*76e0*/  BRA `(.L_x_158) ;  /* 0xffffffc400607947 */ /* 0x000fea000383ffff */
.L_x_81:
[----:B------:R-:W-:Y:S07]  /*76f0*/  MOV R0, UR8 ;  /* 0x0000000800007c02 */ /* 0x000fee0008000f00 */
.L_x_159:
[----:B-1----:R1:W2:Y:S02]  /*7700*/  SYNCS.PHASECHK.TRANS64.TRYWAIT P0, [R0+URZ], R5 ;  /* 0x00000005000075a7 */ /* 0x0022a400080011ff */
[----:B--2---:R-:W-:Y:S05]  /*7710*/  @!P0 NANOSLEEP.SYNCS 0x989680 ;  /* 0x009896800000895d */ /* 0x004fea0003900000 */
[----:B------:R-:W2:Y:S02]  /*7720*/  @!P0 SYNCS.PHASECHK.TRANS64 P0, [R0+URZ], R5 ;  /* 0x00000005000085a7 */ /* 0x000ea400080010ff */
[----:B--2---:R-:W-:Y:S05]  /*7730*/  @!P0 BRA `(.L_x_159) ;  /* 0xfffffffc00f08947 */ /* 0x004fea000383ffff */
[----:B------:R-:W-:Y:S05]  /*7740*/  BRA `(.L_x_80) ;  /* 0xffffffc400747947 */ /* 0x000fea000383ffff */
.L_x_85:
[----:B-1----:R-:W-:-:S07]  /*7750*/  MOV R0, UR8 ;  /* 0x0000000800007c02 */ /* 0x002fce0008000f00 */
.L_x_160:
[----:B-1----:R1:W2:Y:S02]  /*7760*/  SYNCS.PHASECHK.TRANS64.TRYWAIT P0, [R0+URZ], R3 ;  /* 0x00000003000075a7 */ /* 0x0022a400080011ff */
[----:B--2---:R-:W-:Y:S05]  /*7770*/  @!P0 NANOSLEEP.SYNCS 0x989680 ;  /* 0x009896800000895d */ /* 0x004fea0003900000 */
[----:B------:R-:W2:Y:S02]  /*7780*/  @!P0 SYNCS.PHASECHK.TRANS64 P0, [R0+URZ], R3 ;  /* 0x00000003000085a7 */ /* 0x000ea400080010ff */
[----:B--2---:R-:W-:Y:S05]  /*7790*/  @!P0 BRA `(.L_x_160) ;  /* 0xfffffffc00f08947 */ /* 0x004fea000383ffff */
[----:B------:R-:W-:Y:S05]  /*77a0*/  BRA `(.L_x_161) ;  /* 0xffffffc800687947 */ /* 0x000fea000383ffff */
.L_x_86:
[----:B------:R-:W-:-:S07]  /*77b0*/  MOV R0, UR8 ;  /* 0x0000000800007c02 */ /* 0x000fce0008000f00 */
.L_x_162:
[----:B-1----:R1:W2:Y:S02]  /*77c0*/  SYNCS.PHASECHK.TRANS64.TRYWAIT P0, [R0+URZ], R3 ;  /* 0x00000003000075a7 */ /* 0x0022a400080011ff */
[----:B--2---:R-:W-:Y:S05]  /*77d0*/  @!P0 NANOSLEEP.SYNCS 0x989680 ;  /* 0x009896800000895d */ /* 0x004fea0003900000 */
[----:B------:R-:W2:Y:S02]  /*77e0*/  @!P0 SYNCS.PHASECHK.TRANS64 P0, [R0+URZ], R3 ;  /* 0x00000003000085a7 */ /* 0x000ea400080010ff */
[----:B--2---:R-:W-:Y:S05]  /*77f0*/  @!P0 BRA `(.L_x_162) ;  /* 0xfffffffc00f08947 */ /* 0x004fea000383ffff */
[----:B------:R-:W-:Y:S05]  /*7800*/  BRA `(.L_x_163) ;  /* 0xffffffc800747947 */ /* 0x000fea000383ffff */
.L_x_87:
[----:B------:R-:W-:-:S07]  /*7810*/  MOV R0, UR8 ;  /* 0x0000000800007c02 */ /* 0x000fce0008000f00 */
.L_x_164:
[----:B-1----:R1:W2:Y:S02]  /*7820*/  SYNCS.PHASECHK.TRANS64.TRYWAIT P0, [R0+URZ], R3 ;  /* 0x00000003000075a7 */ /* 0x0022a400080011ff */
[----:B--2---:R-:W-:Y:S05]  /*7830*/  @!P0 NANOSLEEP.SYNCS 0x989680 ;  /* 0x009896800000895d */ /* 0x004fea0003900000 */
[----:B------:R-:W2:Y:S02]  /*7840*/  @!P0 SYNCS.PHASECHK.TRANS64 P0, [R0+URZ], R3 ;  /* 0x00000003000085a7 */ /* 0x000ea400080010ff */
[----:B--2---:R-:W-:Y:S05]  /*7850*/  @!P0 BRA `(.L_x_164) ;  /* 0xfffffffc00f08947 */ /* 0x004fea000383ffff */
[----:B------:R-:W-:Y:S05]  /*7860*/  BRA `(.L_x_165) ;  /* 0xffffffc800807947 */ /* 0x000fea000383ffff */
.L_x_90:
[----:B------:R-:W-:-:S07]  /*7870*/  MOV R0, UR7 ;  /* 0x0000000700007c02 */ /* 0x000fce0008000f00 */
.L_x_166:
[----:B-1----:R1:W2:Y:S02]  /*7880*/  SYNCS.PHASECHK.TRANS64.TRYWAIT P1, [R0+URZ+0x160], R3 ;  /* 0x00016003000075a7 */ /* 0x0022a400080211ff */
[----:B--2---:R-:W-:Y:S05]  /*7890*/  @!P1 NANOSLEEP.SYNCS 0x989680 ;  /* 0x009896800000995d */ /* 0x004fea0003900000 */
[----:B------:R-:W2:Y:S02]  /*78a0*/  @!P1 SYNCS.PHASECHK.TRANS64 P1, [R0+URZ+0x160], R3 ;  /* 0x00016003000095a7 */ /* 0x000ea400080210ff */
[----:B--2---:R-:W-:Y:S05]  /*78b0*/  @!P1 BRA `(.L_x_166) ;  /* 0xfffffffc00f09947 */ /* 0x004fea000383ffff */
[----:B------:R-:W-:Y:S05]  /*78c0*/  BRA `(.L_x_167) ;  /* 0xffffffc800cc7947 */ /* 0x000fea000383ffff */
.L_x_95:
[----:B--2---:R2:W4:Y:S02]  /*78d0*/  SYNCS.PHASECHK.TRANS64.TRYWAIT P0, [R0+URZ+0xe0], R3 ;  /* 0x0000e003000075a7 */ /* 0x00452400080011ff */
[----:B----4-:R-:W-:Y:S05]  /*78e0*/  @!P0 NANOSLEEP.SYNCS 0x989680 ;  /* 0x009896800000895d */ /* 0x010fea0003900000 */
[----:B------:R-:W4:Y:S02]  /*78f0*/  @!P0 SYNCS.PHASECHK.TRANS64 P0, [R0+URZ+0xe0], R3 ;  /* 0x0000e003000085a7 */ /* 0x000f2400080010ff */
[----:B----4-:R-:W-:Y:S05]  /*7900*/  @!P0 BRA `(.L_x_95) ;  /* 0xfffffffc00f08947 */ /* 0x010fea000383ffff */
[----:B------:R-:W-:Y:S05]  /*7910*/  BRA `(.L_x_168) ;  /* 0xffffffcc00d07947 */ /* 0x000fea000383ffff */
.L_x_98:
[----:B------:R-:W-:Y:S07]  /*7920*/  MOV R0, UR6 ;  /* 0x0000000600007c02 */ /* 0x000fee0008000f00 */
.L_x_169:
[----:B--2---:R2:W4:Y:S02]  /*7930*/  SYNCS.PHASECHK.TRANS64.TRYWAIT P0, [R0+URZ+0xd8], R3 ;  /* 0x0000d803000075a7 */ /* 0x00452400080011ff */
[----:B----4-:R-:W-:Y:S05]  /*7940*/  @!P0 NANOSLEEP.SYNCS 0x989680 ;  /* 0x009896800000895d */ /* 0x010fea0003900000 */
[----:B------:R-:W4:Y:S02]  /*7950*/  @!P0 SYNCS.PHASECHK.TRANS64 P0, [R0+URZ+0xd8], R3 ;  /* 0x0000d803000085a7 */ /* 0x000f2400080010ff */
[----:B----4-:R-:W-:Y:S05]  /*7960*/  @!P0 BRA `(.L_x_169) ;  /* 0xfffffffc00f08947 */ /* 0x010fea000383ffff */
[----:B------:R-:W-:Y:S05]  /*7970*/  BRA `(.L_x_97) ;  /* 0xffffffd000bc7947 */ /* 0x000fea000383ffff */
.L_x_101:
[----:B------:R-:W-:Y:S07]  /*7980*/  MOV R3, UR6 ;  /* 0x0000000600037c02 */ /* 0x000fee0008000f00 */
.L_x_170:
[----:B-1----:R1:W2:Y:S02]  /*7990*/  SYNCS.PHASECHK.TRANS64.TRYWAIT P2, [R3+URZ+0xc8], R26 ;  /* 0x0000c81a030075a7 */ /* 0x0022a400080411ff */
[----:B--2---:R-:W-:Y:S05]  /*79a0*/  @!P2 NANOSLEEP.SYNCS 0x989680 ;  /* 0x009896800000a95d */ /* 0x004fea0003900000 */
[----:B------:R-:W2:Y:S02]  /*79b0*/  @!P2 SYNCS.PHASECHK.TRANS64 P2, [R3+URZ+0xc8], R26 ;  /* 0x0000c81a0300a5a7 */ /* 0x000ea400080410ff */
[----:B--2---:R-:W-:Y:S05]  /*79c0*/  @!P2 BRA `(.L_x_170) ;  /* 0xfffffffc00f0a947 */ /* 0x004fea000383ffff */
[----:B------:R-:W-:Y:S05]  /*79d0*/  BRA `(.L_x_171) ;  /* 0xffffffd400507947 */ /* 0x000fea000383ffff */
.L_x_104:
[----:B--2---:R2:W4:Y:S02]  /*79e0*/  SYNCS.PHASECHK.TRANS64.TRYWAIT P0, [R0+URZ+0xe0], R3 ;  /* 0x0000e003000075a7 */ /* 0x00452400080011ff */
[----:B----4-:R-:W-:Y:S05]  /*79f0*/  @!P0 NANOSLEEP.SYNCS 0x989680 ;  /* 0x009896800000895d */ /* 0x010fea0003900000 */
[----:B------:R-:W4:Y:S02]  /*7a00*/  @!P0 SYNCS.PHASECHK.TRANS64 P0, [R0+URZ+0xe0], R3 ;  /* 0x0000e003000085a7 */ /* 0x000f2400080010ff */
[----:B----4-:R-:W-:Y:S05]  /*7a10*/  @!P0 BRA `(.L_x_104) ;  /* 0xfffffffc00f08947 */ /* 0x010fea000383ffff */
[----:B------:R-:W-:Y:S05]  /*7a20*/  BRA `(.L_x_172) ;  /* 0xffffffd800907947 */ /* 0x000fea000383ffff */
.L_x_115:
[----:B-1----:R-:W-:Y:S04]  /*7a30*/  MOV R0, UR43 ;  /* 0x0000002b00007c02 */ /* 0x002fe80008000f00 */
[----:B------:R1:W2:Y:S03]  /*7a40*/  SYNCS.PHASECHK.TRANS64.TRYWAIT P1, [R0+URZ+0xc0], R3 ;  /* 0x0000c003000075a7 */ /* 0x0002a600080211ff */
[----:B--2---:R-:W-:Y:S05]  /*7a50*/  @!P1 NANOSLEEP.SYNCS 0x989680 ;  /* 0x009896800000995d */ /* 0x004fea0003900000 */
[----:B------:R-:W2:Y:S02]  /*7a60*/  @!P1 SYNCS.PHASECHK.TRANS64 P1, [R0+URZ+0xc0], R3 ;  /* 0x0000c003000095a7 */ /* 0x000ea400080210ff */
[----:B--2---:R-:W-:Y:S05]  /*7a70*/  @!P1 BRA `(.L_x_115) ;  /* 0xfffffffc00ec9947 */ /* 0x004fea000383ffff */
[----:B------:R-:W-:Y:S05]  /*7a80*/  BRA `(.L_x_114) ;  /* 0xffffffe400707947 */ /* 0x000fea000383ffff */
.L_x_117:
[----:B------:R1:W1:Y:S02]  /*7a90*/  SYNCS.PHASECHK.TRANS64.TRYWAIT P1, [R113+URZ+0x100], R2 ;  /* 0x00010002710075a7 */ /* 0x00026400080211ff */
[----:B-1----:R-:W-:Y:S05]  /*7aa0*/  @!P1 NANOSLEEP.SYNCS 0x989680 ;  /* 0x009896800000995d */ /* 0x002fea0003900000 */
[----:B------:R-:W1:Y:S02]  /*7ab0*/  @!P1 SYNCS.PHASECHK.TRANS64 P1, [R113+URZ+0x100], R2 ;  /* 0x00010002710095a7 */ /* 0x000e6400080210ff */
[----:B-1----:R-:W-:Y:S05]  /*7ac0*/  @!P1 BRA `(.L_x_117) ;  /* 0xfffffffc00f09947 */ /* 0x002fea000383ffff */
[----:B------:R-:W-:Y:S05]  /*7ad0*/  BRA `(.L_x_116) ;  /* 0xffffffe400ac7947 */ /* 0x000fea000383ffff */
        .weak           $__internal_0_$__cuda_sm10x_tcgen05_guardrail_trap_col_being_dealloced_not_returned_by_alloc
        .type           $__internal_0_$__cuda_sm10x_tcgen05_guardrail_trap_col_being_dealloced_not_returned_by_alloc,@function
        .size           $__internal_0_$__cuda_sm10x_tcgen05_guardrail_trap_col_being_dealloced_not_returned_by_alloc,($__internal_1_$__cuda_sm10x_tcgen05_guardrail_trap_phase_invalid_during_alloc - $__internal_0_$__cuda_sm10x_tcgen05_guardrail_trap_col_being_dealloced_not_returned_by_alloc)
$__internal_0_$__cuda_sm10x_tcgen05_guardrail_trap_col_being_dealloced_not_returned_by_alloc:
[----:B------:R-:W-:Y:S05]  /*7ae0*/  BPT.TRAP 0x1 ;  /* 0x000000040000795c */ /* 0x000fea0000300000 */
[----:B------:R-:W-:-:S04]  /*7af0*/  HFMA2 R3, -RZ, RZ, 0, 0 ;  /* 0x00000000ff037431 */ /* 0x000fc800000001ff */
[----:B------:R-:W-:Y:S05]  /*7b00*/  RET.REL.NODEC R2 `(_ZN7cutlass13device_kernelINS_4gemm6kernel13GemmUniversalIN4cute5tupleIJiiiiEEENS1_10collective13CollectiveMmaINS1_35MainloopSm100TmaUmmaWarpSpecializedILi12ELi2ELi4ENS5_IJNS4_1CILi2EEENSA_ILi1EEESC_EEEEENS5_IJNSA_ILi256EEENSA_ILi32EEENSA_ILi128EEEEEEaNS5_IJlSC_lEEEaSJ_NS4_8TiledMMAINS4_8MMA_AtomIJNS4_21SM100_MMA_S8_2x1SM_SSIaaiLi256ELi32ELNS4_4UMMA5MajorE0ELSO_0ELNSN_8SaturateE0EEEEEENS4_6LayoutINS5_IJSC_SC_SC_EEENS5_IJNSA_ILi0EEESU_SU_EEEEENS5_IJNS4_10UnderscoreESX_SX_EEEEENS4_18SM100_TMA_2SM_LOADENS4_14ComposedLayoutINS4_7SwizzleILi3ELi4ELi3EEENS4_18smem_ptr_flag_bitsILi8EEENSS_INS5_IJNSA_ILi8EEESH_EEENS5_IJSH_SC_EEEEEEEvNS4_8identityES10_S1A_vS1B_EENS_8epilogue10collective18CollectiveEpilogueINS1D_23Sm100TmaWarpSpecializedILi1ELi1ELi32ELb0ELb0EEEJNS5_IJSH_SG_SH_EEENS5_IJNSS_ISH_SC_EENSS_ISG_SC_EEEEEaSJ_aSJ_NS1D_6fusion15FusionCallbacksIS1H_NS1M_17LinearCombinationIaiaiLNS_15FloatRoundStyleE2EEES1I_S1L_JEEENS4_5SM1004TMEM4LOAD26SM100_TMEM_LOAD_32dp32b32xENS4_13SM90_TMA_LOADENS11_INS12_ILi1ELi4ELi3EEES15_NSS_INS5_IJS16_SG_EEENS5_IJSG_SC_EEEEEEENS4_39AutoVectorizingCopyWithAssumedAlignmentILi128EEENS4_14SM90_TMA_STOREES21_S23_S23_EEEvvEEEEvNT_6ParamsE) ;  /* 0xffffff84023c7950 */ /* 0x000fea0003c3ffff */
        .weak           $__internal_1_$__cuda_sm10x_tcgen05_guardrail_trap_phase_invalid_during_alloc
        .type           $__internal_1_$__cuda_sm10x_tcgen05_guardrail_trap_phase_invalid_during_alloc,@function
        .size           $__internal_1_$__cuda_sm10x_tcgen05_guardrail_trap_phase_invalid_during_alloc,($__internal_2_$__cuda_sm10x_tcgen05_guardrail_trap_unallocated_columns_being_dealloced - $__internal_1_$__cuda_sm10x_tcgen05_guardrail_trap_phase_invalid_during_alloc)
$__internal_1_$__cuda_sm10x_tcgen05_guardrail_trap_phase_invalid_during_alloc:
[----:B------:R-:W-:Y:S05]  /*7b10*/  BPT.TRAP 0x1 ;  /* 0x000000040000795c */ /* 0x000fea0000300000 */
[----:B------:R-:W-:-:S04]  /*7b20*/  MOV R3, 0x0 ;  /* 0x0000000000037802 */ /* 0x000fc80000000f00 */
[----:B------:R-:W-:Y:S05]  /*7b30*/  RET.REL.NODEC R2 `(_ZN7cutlass13device_kernelINS_4gemm6kernel13GemmUniversalIN4cute5tupleIJiiiiEEENS1_10collective13CollectiveMmaINS1_35MainloopSm100TmaUmmaWarpSpecializedILi12ELi2ELi4ENS5_IJNS4_1CILi2EEENSA_ILi1EEESC_EEEEENS5_IJNSA_ILi256EEENSA_ILi32EEENSA_ILi128EEEEEEaNS5_IJlSC_lEEEaSJ_NS4_8TiledMMAINS4_8MMA_AtomIJNS4_21SM100_MMA_S8_2x1SM_SSIaaiLi256ELi32ELNS4_4UMMA5MajorE0ELSO_0ELNSN_8SaturateE0EEEEEENS4_6LayoutINS5_IJSC_SC_SC_EEENS5_IJNSA_ILi0EEESU_SU_EEEEENS5_IJNS4_10UnderscoreESX_SX_EEEEENS4_18SM100_TMA_2SM_LOADENS4_14ComposedLayoutINS4_7SwizzleILi3ELi4ELi3EEENS4_18smem_ptr_flag_bitsILi8EEENSS_INS5_IJNSA_ILi8EEESH_EEENS5_IJSH_SC_EEEEEEEvNS4_8identityES10_S1A_vS1B_EENS_8epilogue10collective18CollectiveEpilogueINS1D_23Sm100TmaWarpSpecializedILi1ELi1ELi32ELb0ELb0EEEJNS5_IJSH_SG_SH_EEENS5_IJNSS_ISH_SC_EENSS_ISG_SC_EEEEEaSJ_aSJ_NS1D_6fusion15FusionCallbacksIS1H_NS1M_17LinearCombinationIaiaiLNS_15FloatRoundStyleE2EEES1I_S1L_JEEENS4_5SM1004TMEM4LOAD26SM100_TMEM_LOAD_32dp32b32xENS4_13SM90_TMA_LOADENS11_INS12_ILi1ELi4ELi3EEES15_NSS_INS5_IJS16_SG_EEENS5_IJSG_SC_EEEEEEENS4_39AutoVectorizingCopyWithAssumedAlignmentILi128EEENS4_14SM90_TMA_STOREES21_S23_S23_EEEvvEEEEvNT_6ParamsE) ;  /* 0xffffff8402307950 */ /* 0x000fea0003c3ffff */
        .weak           $__internal_2_$__cuda_sm10x_tcgen05_guardrail_trap_unallocated_columns_being_dealloced
        .type           $__internal_2_$__cuda_sm10x_tcgen05_guardrail_trap_unallocated_columns_being_dealloced,@function
        .size           $__internal_2_$__cuda_sm10x_tcgen05_guardrail_trap_unallocated_columns_being_dealloced,(.L_x_174 - $__internal_2_$__cuda_sm10x_tcgen05_guardrail_trap_unallocated_columns_being_dealloced)
$__internal_2_$__cuda_sm10x_tcgen05_guardrail_trap_unallocated_columns_being_dealloced:
[----:B------:R-:W-:Y:S05]  /*7b40*/  BPT.TRAP 0x1 ;  /* 0x000000040000795c */ /* 0x000fea0000300000 */
[----:B------:R-:W-:-:S04]  /*7b50*/  HFMA2 R3, -RZ, RZ, 0, 0 ;  /* 0x00000000ff037431 */ /* 0x000fc800000001ff */
[----:B------:R-:W-:Y:S05]  /*7b60*/  RET.REL.NODEC R2 `(_ZN7cutlass13device_kernelINS_4gemm6kernel13GemmUniversalIN4cute5tupleIJiiiiEEENS1_10collective13CollectiveMmaINS1_35MainloopSm100TmaUmmaWarpSpecializedILi12ELi2ELi4ENS5_IJNS4_1CILi2EEENSA_ILi1EEESC_EEEEENS5_IJNSA_ILi256EEENSA_ILi32EEENSA_ILi128EEEEEEaNS5_IJlSC_lEEEaSJ_NS4_8TiledMMAINS4_8MMA_AtomIJNS4_21SM100_MMA_S8_2x1SM_SSIaaiLi256ELi32ELNS4_4UMMA5MajorE0ELSO_0ELNSN_8SaturateE0EEEEEENS4_6LayoutINS5_IJSC_SC_SC_EEENS5_IJNSA_ILi0EEESU_SU_EEEEENS5_IJNS4_10UnderscoreESX_SX_EEEEENS4_18SM100_TMA_2SM_LOADENS4_14ComposedLayoutINS4_7SwizzleILi3ELi4ELi3EEENS4_18smem_ptr_flag_bitsILi8EEENSS_INS5_IJNSA_ILi8EEESH_EEENS5_IJSH_SC_EEEEEEEvNS4_8identityES10_S1A_vS1B_EENS_8epilogue10collective18CollectiveEpilogueINS1D_23Sm100TmaWarpSpecializedILi1ELi1ELi32ELb0ELb0EEEJNS5_IJSH_SG_SH_EEENS5_IJNSS_ISH_SC_EENSS_ISG_SC_EEEEEaSJ_aSJ_NS1D_6fusion15FusionCallbacksIS1H_NS1M_17LinearCombinationIaiaiLNS_15FloatRoundStyleE2EEES1I_S1L_JEEENS4_5SM1004TMEM4LOAD26SM100_TMEM_LOAD_32dp32b32xENS4_13SM90_TMA_LOADENS11_INS12_ILi1ELi4ELi3EEES15_NSS_INS5_IJS16_SG_EEENS5_IJSG_SC_EEEEEEENS4_39AutoVectorizingCopyWithAssumedAlignmentILi128EEENS4_14SM90_TMA_STOREES21_S23_S23_EEEvvEEEEvNT_6ParamsE) ;  /* 0xffffff8402247950 */ /* 0x000fea0003c3ffff */
.L_x_173:
[----:B------:R-:W-:-:S00]  /*7b70*/  BRA `(.L_x_173) ;  /* 0xfffffffc00fc7947 */ /* 0x000fc0000383ffff */
[----:B------:R-:W-:-:S00]  /*7b80*/  NOP ;  /* 0x0000000000007918 */ /* 0x000fc00000000000 */
[----:B------:R-:W-:-:S00]  /*7b90*/  NOP ;  /* 0x0000000000007918 */ /* 0x000fc00000000000 */
[----:B------:R-:W-:-:S00]  /*7ba0*/  NOP ;  /* 0x0000000000007918 */ /* 0x000fc00000000000 */
[----:B------:R-:W-:-:S00]  /*7bb0*/  NOP ;  /* 0x0000000000007918 */ /* 0x000fc00000000000 */
[----:B------:R-:W-:-:S00]  /*7bc0*/  NOP ;  /* 0x0000000000007918 */ /* 0x000fc00000000000 */
[----:B------:R-:W-:-:S00]  /*7bd0*/  NOP ;  /* 0x0000000000007918 */ /* 0x000fc00000000000 */
[----:B------:R-:W-:-:S00]  /*7be0*/  NOP ;  /* 0x0000000000007918 */ /* 0x000fc00000000000 */
[----:B------:R-:W-:-:S00]  /*7bf0*/  NOP ;  /* 0x0000000000007918 */ /* 0x000fc00000000000 */
.L_x_174:


//--------------------- .nv.global.init           --------------------------
	.section	.nv.global.init,"aw",@progbits
.nv.global.init:
	.type		$str$27,@object
	.size		$str$27,($str$28 - $str$27)
$str$27:
        /*0000*/ 	.byte	0x28, 0x61, 0x64, 0x64, 0x72, 0x65, 0x73, 0x73, 0x20, 0x26, 0x20, 0x6d, 0x61, 0x73, 0x6b, 0x29
        /*0010*/ 	.byte	0x20, 0x3d, 0x3d, 0x20, 0x30, 0x00
	.type		$str$28,@object
	.size		$str$28,($str$26 - $str$28)
$str$28:
        /*0016*/ 	.byte	0x2f, 0x74, 0x6d, 0x70, 0x2f, 0x63, 0x75, 0x74, 0x6c, 0x61, 0x73, 0x73, 0x5f, 0x73, 0x77, 0x65
        /*0026*/ 	.byte	0x65, 0x70, 0x5f, 0x73, 0x72, 0x63, 0x2f, 0x69, 0x6e, 0x63, 0x6c, 0x75, 0x64, 0x65, 0x2f, 0x63
        /*0036*/ 	.byte	0x75, 0x74, 0x65, 0x2f, 0x70, 0x6f, 0x69, 0x6e, 0x74, 0x65, 0x72, 0x5f, 0x66, 0x6c, 0x61, 0x67
        /*0046*/ 	.byte	0x67, 0x65, 0x64, 0x2e, 0x68, 0x70, 0x70, 0x00
	.type		$str$26,@object
	.size		$str$26,($str$25 - $str$26)
$str$26:
        /*004e*/ 	.byte	0x2f, 0x74, 0x6d, 0x70, 0x2f, 0x63, 0x75, 0x74, 0x6c, 0x61, 0x73, 0x73, 0x5f, 0x73, 0x77, 0x65
        /*005e*/ 	.byte	0x65, 0x70, 0x5f, 0x73, 0x72, 0x63, 0x2f, 0x69, 0x6e, 0x63, 0x6c, 0x75, 0x64, 0x65, 0x2f, 0x63
        /*006e*/ 	.byte	0x75, 0x74, 0x65, 0x2f, 0x61, 0x74, 0x6f, 0x6d, 0x2f, 0x63, 0x6f, 0x70, 0x79, 0x5f, 0x74, 0x72
        /*007e*/ 	.byte	0x61, 0x69, 0x74, 0x73, 0x5f, 0x73, 0x6d, 0x31, 0x30, 0x30, 0x2e, 0x68, 0x70, 0x70, 0x00
	.type		$str$25,@object
	.size		$str$25,(__unnamed_1 - $str$25)
$str$25:
        /*008d*/ 	.byte	0x28, 0x28, 0x75, 0x69, 0x6e, 0x74, 0x33, 0x32, 0x5f, 0x74, 0x28, 0x74, 0x68, 0x72, 0x65, 0x61
        /*009d*/ 	.byte	0x64, 0x49, 0x64, 0x78, 0x2e, 0x78, 0x29, 0x20, 0x2f, 0x20, 0x33, 0x32, 0x29, 0x20, 0x25, 0x20
        /*00ad*/ 	.byte	0x34, 0x29, 0x20, 0x3d, 0x3d, 0x20, 0x28, 0x28, 0x28, 0x74, 0x6d, 0x65, 0x6d, 0x5f, 0x61, 0x64
        /*00bd*/ 	.byte	0x64, 0x72, 0x20, 0x3e, 0x3e, 0x20, 0x31, 0x36, 0x29, 0x20, 0x2f, 0x20, 0x33, 0x32, 0x29, 0x20
        /*00cd*/ 	.byte	0x25, 0x20, 0x34, 0x29, 0x00
	.type		__unnamed_1,@object
	.size		__unnamed_1,(__unnamed_2 - __unnamed_1)
__unnamed_1:
        /*00d2*/ 	.byte	0x61, 0x75, 0x74, 0x6f, 0x20, 0x63, 0x75, 0x74, 0x65, 0x3a, 0x3a, 0x61, 0x73, 0x5f, 0x70, 0x6f
        /* <DEDUP_REMOVED lines=24> */
        /*0262*/ 	.byte	0x5d, 0x00
	.type		__unnamed_2,@object
	.size		__unnamed_2,(.L_2 - __unnamed_2)
__unnamed_2:
        /* <DEDUP_REMOVED lines=41> */
.L_2:


//--------------------- .nv.shared._ZN7cutlass13device_kernelINS_4gemm6kernel13GemmUniversalIN4cute5tupleIJiiiiEEENS1_10collective13CollectiveMmaINS1_35MainloopSm100TmaUmmaWarpSpecializedILi12ELi2ELi4ENS5_IJNS4_1CILi2EEENSA_ILi1EEESC_EEEEENS5_IJNSA_ILi256EEENSA_ILi32EEENSA_ILi128EEEEEEaNS5_IJlSC_lEEEaSJ_NS4_8TiledMMAINS4_8MMA_AtomIJNS4_21SM100_MMA_S8_2x1SM_SSIaaiLi256ELi32ELNS4_4UMMA5MajorE0ELSO_0ELNSN_8SaturateE0EEEEEENS4_6LayoutINS5_IJSC_SC_SC_EEENS5_IJNSA_ILi0EEESU_SU_EEEEENS5_IJNS4_10UnderscoreESX_SX_EEEEENS4_18SM100_TMA_2SM_LOADENS4_14ComposedLayoutINS4_7SwizzleILi3ELi4ELi3EEENS4_18smem_ptr_flag_bitsILi8EEENSS_INS5_IJNSA_ILi8EEESH_EEENS5_IJSH_SC_EEEEEEEvNS4_8identityES10_S1A_vS1B_EENS_8epilogue10collective18CollectiveEpilogueINS1D_23Sm100TmaWarpSpecializedILi1ELi1ELi32ELb0ELb0EEEJNS5_IJSH_SG_SH_EEENS5_IJNSS_ISH_SC_EENSS_ISG_SC_EEEEEaSJ_aSJ_NS1D_6fusion15FusionCallbacksIS1H_NS1M_17LinearCombinationIaiaiLNS_15FloatRoundStyleE2EEES1I_S1L_JEEENS4_5SM1004TMEM4LOAD26SM100_TMEM_LOAD_32dp32b32xENS4_13SM90_TMA_LOADENS11_INS12_ILi1ELi4ELi3EEES15_NSS_INS5_IJS16_SG_EEENS5_IJSG_SC_EEEEEEENS4_39AutoVectorizingCopyWithAssumedAlignmentILi128EEENS4_14SM90_TMA_STOREES21_S23_S23_EEEvvEEEEvNT_6ParamsE --------------------------
	.section	.nv.shared._ZN7cutlass13device_kernelINS_4gemm6kernel13GemmUniversalIN4cute5tupleIJiiiiEEENS1_10collective13CollectiveMmaINS1_35MainloopSm100TmaUmmaWarpSpecializedILi12ELi2ELi4ENS5_IJNS4_1CILi2EEENSA_ILi1EEESC_EEEEENS5_IJNSA_ILi256EEENSA_ILi32EEENSA_ILi128EEEEEEaNS5_IJlSC_lEEEaSJ_NS4_8TiledMMAINS4_8MMA_AtomIJNS4_21SM100_MMA_S8_2x1SM_SSIaaiLi256ELi32ELNS4_4UMMA5MajorE0ELSO_0ELNSN_8SaturateE0EEEEEENS4_6LayoutINS5_IJSC_SC_SC_EEENS5_IJNSA_ILi0EEESU_SU_EEEEENS5_IJNS4_10UnderscoreESX_SX_EEEEENS4_18SM100_TMA_2SM_LOADENS4_14ComposedLayoutINS4_7SwizzleILi3ELi4ELi3EEENS4_18smem_ptr_flag_bitsILi8EEENSS_INS5_IJNSA_ILi8EEESH_EEENS5_IJSH_SC_EEEEEEEvNS4_8identityES10_S1A_vS1B_EENS_8epilogue10collective18CollectiveEpilogueINS1D_23Sm100TmaWarpSpecializedILi1ELi1ELi32ELb0ELb0EEEJNS5_IJSH_SG_SH_EEENS5_IJNSS_ISH_SC_EENSS_ISG_SC_EEEEEaSJ_aSJ_NS1D_6fusion15FusionCallbacksIS1H_NS1M_17LinearCombinationIaiaiLNS_15FloatRoundStyleE2EEES1I_S1L_JEEENS4_5SM1004TMEM4LOAD26SM100_TMEM_LOAD_32dp32b32xENS4_13SM90_TMA_LOADENS11_INS12_ILi1ELi4ELi3EEES15_NSS_INS5_IJS16_SG_EEENS5_IJSG_SC_EEEEEEENS4_39AutoVectorizingCopyWithAssumedAlignmentILi128EEENS4_14SM90_TMA_STOREES21_S23_S23_EEEvvEEEEvNT_6ParamsE,"aw",@nobits
	.sectionflags	@""
	.align	16
	.zero		1024


//--------------------- .nv.shared.reserved.0     --------------------------
	.section	.nv.shared.reserved.0,"aw",@nobits
	.weak		__nv_reservedSMEM_offset_0_alias
	.size		__nv_reservedSMEM_offset_0_alias, 0, 64
	.other		__nv_reservedSMEM_offset_0_alias,@"STO_CUDA_RESERVED_SHARED STV_DEFAULT"
__nv_reservedSMEM_offset_0_alias:
	.zero		0
.nv.shared.reserved.0:
	.zero		64
	.weak		__nv_reservedSMEM_tcgen05_partition
	.type		__nv_reservedSMEM_tcgen05_partition,@object
	.size		__nv_reservedSMEM_tcgen05_partition,(.L_0 - __nv_reservedSMEM_tcgen05_partition)
__nv_reservedSMEM_tcgen05_partition:
	.zero		32
.L_0:


//--------------------- .nv.global                --------------------------
	.section	.nv.global,"aw",@nobits
.nv.global:
	.type		_ZN40_INTERNAL_cda10b7a_4_k_cu_852b0a8b_153564cute1_E,@object
	.size		_ZN40_INTERNAL_cda10b7a_4_k_cu_852b0a8b_153564cute1_E,(_ZN40_INTERNAL_cda10b7a_4_k_cu_852b0a8b_153564cuda3std3__45__cpo6cbeginE - _ZN40_INTERNAL_cda10b7a_4_k_cu_852b0a8b_153564cute1_E)
_ZN40_INTERNAL_cda10b7a_4_k_cu_852b0a8b_153564cute1_E:
	.zero		1
	.type		_ZN40_INTERNAL_cda10b7a_4_k_cu_852b0a8b_153564cuda3std3__45__cpo6cbeginE,@object
	.size		_ZN40_INTERNAL_cda10b7a_4_k_cu_852b0a8b_153564cuda3std3__45__cpo6cbeginE,(_ZN40_INTERNAL_cda10b7a_4_k_cu_852b0a8b_153564cuda3std3__48in_placeE - _ZN40_INTERNAL_cda10b7a_4_k_cu_852b0a8b_153564cuda3std3__45__cpo6cbeginE)
_ZN40_INTERNAL_cda10b7a_4_k_cu_852b0a8b_153564cuda3std3__45__cpo6cbeginE:
	.zero		1
	.type		_ZN40_INTERNAL_cda10b7a_4_k_cu_852b0a8b_153564cuda3std3__48in_placeE,@object
	.size		_ZN40_INTERNAL_cda10b7a_4_k_cu_852b0a8b_153564cuda3std3__48in_placeE,(_ZN40_INTERNAL_cda10b7a_4_k_cu_852b0a8b_153564cuda3std6ranges3__45__cpo9iter_moveE - _ZN40_INTERNAL_cda10b7a_4_k_cu_852b0a8b_153564cuda3std3__48in_placeE)
_ZN40_INTERNAL_cda10b7a_4_k_cu_852b0a8b_153564cuda3std3__48in_placeE:
	.zero		1
	.type		_ZN40_INTERNAL_cda10b7a_4_k_cu_852b0a8b_153564cuda3std6ranges3__45__cpo9iter_moveE,@object
	.size		_ZN40_INTERNAL_cda10b7a_4_k_cu_852b0a8b_153564cuda3std6ranges3__45__cpo9iter_moveE,(_ZN40_INTERNAL_cda10b7a_4_k_cu_852b0a8b_153564cuda3std3__45__cpo5beginE - _ZN40_INTERNAL_cda10b7a_4_k_cu_852b0a8b_153564cuda3std6ranges3__45__cpo9iter_moveE)
_ZN40_INTERNAL_cda10b7a_4_k_cu_852b0a8b_153564cuda3std6ranges3__45__cpo9iter_moveE:
	.zero		1
	.type		_ZN40_INTERNAL_cda10b7a_4_k_cu_852b0a8b_153564cuda3std3__45__cpo5beginE,@object
	.size		_ZN40_INTERNAL_cda10b7a_4_k_cu_852b0a8b_153564cuda3std3__45__cpo5beginE,(_ZN40_INTERNAL_cda10b7a_4_k_cu_852b0a8b_153564cuda3std3__442_GLOBAL__N__cda10b7a_4_k_cu_852b0a8b_153566ignoreE - _ZN40_INTERNAL_cda10b7a_4_k_cu_852b0a8b_153564cuda3std3__45__cpo5beginE)
_ZN40_INTERNAL_cda10b7a_4_k_cu_852b0a8b_153564cuda3std3__45__cpo5beginE:
	.zero		1
	.type		_ZN40_INTERNAL_cda10b7a_4_k_cu_852b0a8b_153564cuda3std3__442_GLOBAL__N__cda10b7a_4_k_cu_852b0a8b_153566ignoreE,@object
	.size		_ZN40_INTERNAL_cda10b7a_4_k_cu_852b0a8b_153564cuda3std3__442_GLOBAL__N__cda10b7a_4_k_cu_852b0a8b_153566ignoreE,(_ZN40_INTERNAL_cda10b7a_4_k_cu_852b0a8b_153564cute7productE - _ZN40_INTERNAL_cda10b7a_4_k_cu_852b0a8b_153564cuda3std3__442_GLOBAL__N__cda10b7a_4_k_cu_852b0a8b_153566ignoreE)
_ZN40_INTERNAL_cda10b7a_4_k_cu_852b0a8b_153564cuda3std3__442_GLOBAL__N__cda10b7a_4_k_cu_852b0a8b_153566ignoreE:
	.zero		1
	.type		_ZN40_INTERNAL_cda10b7a_4_k_cu_852b0a8b_153564cute7productE,@object
	.size		_ZN40_INTERNAL_cda10b7a_4_k_cu_852b0a8b_153564cute7productE,(_ZN40_INTERNAL_cda10b7a_4_k_cu_852b0a8b_153564cuda3std3__45__cpo3endE - _ZN40_INTERNAL_cda10b7a_4_k_cu_852b0a8b_153564cute7productE)
_ZN40_INTERNAL_cda10b7a_4_k_cu_852b0a8b_153564cute7productE:
	.zero		1
	.type		_ZN40_INTERNAL_cda10b7a_4_k_cu_852b0a8b_153564cuda3std3__45__cpo3endE,@object
	.size		_ZN40_INTERNAL_cda10b7a_4_k_cu_852b0a8b_153564cuda3std3__45__cpo3endE,(_ZN40_INTERNAL_cda10b7a_4_k_cu_852b0a8b_153564cuda3std3__419piecewise_constructE - _ZN40_INTERNAL_cda10b7a_4_k_cu_852b0a8b_153564cuda3std3__45__cpo3endE)
_ZN40_INTERNAL_cda10b7a_4_k_cu_852b0a8b_153564cuda3std3__45__cpo3endE:
	.zero		1
	.type		_ZN40_INTERNAL_cda10b7a_4_k_cu_852b0a8b_153564cuda3std3__419piecewise_constructE,@object
	.size		_ZN40_INTERNAL_cda10b7a_4_k_cu_852b0a8b_153564cuda3std3__419piecewise_constructE,(_ZN40_INTERNAL_cda10b7a_4_k_cu_852b0a8b_153564cuda3std3__45__cpo4cendE - _ZN40_INTERNAL_cda10b7a_4_k_cu_852b0a8b_153564cuda3std3__419piecewise_constructE)
_ZN40_INTERNAL_cda10b7a_4_k_cu_852b0a8b_153564cuda3std3__419piecewise_constructE:
	.zero		1
	.type		_ZN40_INTERNAL_cda10b7a_4_k_cu_852b0a8b_153564cuda3std3__45__cpo4cendE,@object
	.size		_ZN40_INTERNAL_cda10b7a_4_k_cu_852b0a8b_153564cuda3std3__45__cpo4cendE,(_ZN40_INTERNAL_cda10b7a_4_k_cu_852b0a8b_153564cuda3std6ranges3__45__cpo4swapE - _ZN40_INTERNAL_cda10b7a_4_k_cu_852b0a8b_153564cuda3std3__45__cpo4cendE)
_ZN40_INTERNAL_cda10b7a_4_k_cu_852b0a8b_153564cuda3std3__45__cpo4cendE:
	.zero		1
	.type		_ZN40_INTERNAL_cda10b7a_4_k_cu_852b0a8b_153564cuda3std6ranges3__45__cpo4swapE,@object
	.size		_ZN40_INTERNAL_cda10b7a_4_k_cu_852b0a8b_153564cuda3std6ranges3__45__cpo4swapE,(.L_10 - _ZN40_INTERNAL_cda10b7a_4_k_cu_852b0a8b_153564cuda3std6ranges3__45__cpo4swapE)
_ZN40_INTERNAL_cda10b7a_4_k_cu_852b0a8b_153564cuda3std6ranges3__45__cpo4swapE:
	.zero		1
.L_10:


//--------------------- .nv.constant0._ZN7cutlass13device_kernelINS_4gemm6kernel13GemmUniversalIN4cute5tupleIJiiiiEEENS1_10collective13CollectiveMmaINS1_35MainloopSm100TmaUmmaWarpSpecializedILi12ELi2ELi4ENS5_IJNS4_1CILi2EEENSA_ILi1EEESC_EEEEENS5_IJNSA_ILi256EEENSA_ILi32EEENSA_ILi128EEEEEEaNS5_IJlSC_lEEEaSJ_NS4_8TiledMMAINS4_8MMA_AtomIJNS4_21SM100_MMA_S8_2x1SM_SSIaaiLi256ELi32ELNS4_4UMMA5MajorE0ELSO_0ELNSN_8SaturateE0EEEEEENS4_6LayoutINS5_IJSC_SC_SC_EEENS5_IJNSA_ILi0EEESU_SU_EEEEENS5_IJNS4_10UnderscoreESX_SX_EEEEENS4_18SM100_TMA_2SM_LOADENS4_14ComposedLayoutINS4_7SwizzleILi3ELi4ELi3EEENS4_18smem_ptr_flag_bitsILi8EEENSS_INS5_IJNSA_ILi8EEESH_EEENS5_IJSH_SC_EEEEEEEvNS4_8identityES10_S1A_vS1B_EENS_8epilogue10collective18CollectiveEpilogueINS1D_23Sm100TmaWarpSpecializedILi1ELi1ELi32ELb0ELb0EEEJNS5_IJSH_SG_SH_EEENS5_IJNSS_ISH_SC_EENSS_ISG_SC_EEEEEaSJ_aSJ_NS1D_6fusion15FusionCallbacksIS1H_NS1M_17LinearCombinationIaiaiLNS_15FloatRoundStyleE2EEES1I_S1L_JEEENS4_5SM1004TMEM4LOAD26SM100_TMEM_LOAD_32dp32b32xENS4_13SM90_TMA_LOADENS11_INS12_ILi1ELi4ELi3EEES15_NSS_INS5_IJS16_SG_EEENS5_IJSG_SC_EEEEEEENS4_39AutoVectorizingCopyWithAssumedAlignmentILi128EEENS4_14SM90_TMA_STOREES21_S23_S23_EEEvvEEEEvNT_6ParamsE --------------------------
	.section	.nv.constant0._ZN7cutlass13device_kernelINS_4gemm6kernel13GemmUniversalIN4cute5tupleIJiiiiEEENS1_10collective13CollectiveMmaINS1_35MainloopSm100TmaUmmaWarpSpecializedILi12ELi2ELi4ENS5_IJNS4_1CILi2EEENSA_ILi1EEESC_EEEEENS5_IJNSA_ILi256EEENSA_ILi32EEENSA_ILi128EEEEEEaNS5_IJlSC_lEEEaSJ_NS4_8TiledMMAINS4_8MMA_AtomIJNS4_21SM100_MMA_S8_2x1SM_SSIaaiLi256ELi32ELNS4_4UMMA5MajorE0ELSO_0ELNSN_8SaturateE0EEEEEENS4_6LayoutINS5_IJSC_SC_SC_EEENS5_IJNSA_ILi0EEESU_SU_EEEEENS5_IJNS4_10UnderscoreESX_SX_EEEEENS4_18SM100_TMA_2SM_LOADENS4_14ComposedLayoutINS4_7SwizzleILi3ELi4ELi3EEENS4_18smem_ptr_flag_bitsILi8EEENSS_INS5_IJNSA_ILi8EEESH_EEENS5_IJSH_SC_EEEEEEEvNS4_8identityES10_S1A_vS1B_EENS_8epilogue10collective18CollectiveEpilogueINS1D_23Sm100TmaWarpSpecializedILi1ELi1ELi32ELb0ELb0EEEJNS5_IJSH_SG_SH_EEENS5_IJNSS_ISH_SC_EENSS_ISG_SC_EEEEEaSJ_aSJ_NS1D_6fusion15FusionCallbacksIS1H_NS1M_17LinearCombinationIaiaiLNS_15FloatRoundStyleE2EEES1I_S1L_JEEENS4_5SM1004TMEM4LOAD26SM100_TMEM_LOAD_32dp32b32xENS4_13SM90_TMA_LOADENS11_INS12_ILi1ELi4ELi3EEES15_NSS_INS5_IJS16_SG_EEENS5_IJSG_SC_EEEEEEENS4_39AutoVectorizingCopyWithAssumedAlignmentILi128EEENS4_14SM90_TMA_STOREES21_S23_S23_EEEvvEEEEvNT_6ParamsE,"a",@progbits
	.sectionflags	@""
	.align	4
.nv.constant0._ZN7cutlass13device_kernelINS_4gemm6kernel13GemmUniversalIN4cute5tupleIJiiiiEEENS1_10collective13CollectiveMmaINS1_35MainloopSm100TmaUmmaWarpSpecializedILi12ELi2ELi4ENS5_IJNS4_1CILi2EEENSA_ILi1EEESC_EEEEENS5_IJNSA_ILi256EEENSA_ILi32EEENSA_ILi128EEEEEEaNS5_IJlSC_lEEEaSJ_NS4_8TiledMMAINS4_8MMA_AtomIJNS4_21SM100_MMA_S8_2x1SM_SSIaaiLi256ELi32ELNS4_4UMMA5MajorE0ELSO_0ELNSN_8SaturateE0EEEEEENS4_6LayoutINS5_IJSC_SC_SC_EEENS5_IJNSA_ILi0EEESU_SU_EEEEENS5_IJNS4_10UnderscoreESX_SX_EEEEENS4_18SM100_TMA_2SM_LOADENS4_14ComposedLayoutINS4_7SwizzleILi3ELi4ELi3EEENS4_18smem_ptr_flag_bitsILi8EEENSS_INS5_IJNSA_ILi8EEESH_EEENS5_IJSH_SC_EEEEEEEvNS4_8identityES10_S1A_vS1B_EENS_8epilogue10collective18CollectiveEpilogueINS1D_23Sm100TmaWarpSpecializedILi1ELi1ELi32ELb0ELb0EEEJNS5_IJSH_SG_SH_EEENS5_IJNSS_ISH_SC_EENSS_ISG_SC_EEEEEaSJ_aSJ_NS1D_6fusion15FusionCallbacksIS1H_NS1M_17LinearCombinationIaiaiLNS_15FloatRoundStyleE2EEES1I_S1L_JEEENS4_5SM1004TMEM4LOAD26SM100_TMEM_LOAD_32dp32b32xENS4_13SM90_TMA_LOADENS11_INS12_ILi1ELi4ELi3EEES15_NSS_INS5_IJS16_SG_EEENS5_IJSG_SC_EEEEEEENS4_39AutoVectorizingCopyWithAssumedAlignmentILi128EEENS4_14SM90_TMA_STOREES21_S23_S23_EEEvvEEEEvNT_6ParamsE:
	.zero		2944


//--------------------- SYMBOLS --------------------------

	.type		.nv.reservedSmem.offset0,@object
	.size		.nv.reservedSmem.offset0,0x4
	.type		.nv.reservedSmem.cap,@object
	.size		.nv.reservedSmem.cap,0x4
	.type		__assertfail,@function
